	.target	sm_90a

	.elftype	@"ET_EXEC"


//--------------------- .note.nv.tkinfo           --------------------------
	.section	.note.nv.tkinfo,"",@"SHT_NOTE"
	.sectionflags	@"SHF_NOTE_NV_TKINFO"
	.tkinfo
        /*0018*/ 	.word	0x00000002
        /*0030*/ 	.string	""
        /*0030*/ 	.string	"ptxas"
        /*0030*/ 	.string	"Cuda compilation tools, release 13.0, V13.0.88"
        /*0030*/ 	.string	"Build cuda_13.0.r13.0/compiler.36424714_0"
        /*0030*/ 	.string	"-arch sm_90a -m 64 "



//--------------------- .note.nv.cuinfo           --------------------------
	.section	.note.nv.cuinfo,"",@"SHT_NOTE"
	.sectionflags	@"SHF_NOTE_NV_CUINFO"
        /*0018*/ 	.short	0x0002
        /*001a*/ 	.short	0x005a
        /*001c*/ 	.short	0x0082
	.zero		2


//--------------------- .nv.info                  --------------------------
	.section	.nv.info,"",@"SHT_CUDA_INFO"
	.align	4


	//----- nvinfo : EIATTR_REGCOUNT
	.align		4
        /*0000*/ 	.byte	0x04, 0x2f
        /*0002*/ 	.short	(.L_15 - .L_14)
	.align		4
.L_14:
        /*0004*/ 	.word	index@(_ZN7cutlass13device_kernelINS_4gemm6kernel13GemmUniversalIN4cute5tupleIJiiiiEEENS1_10collective13CollectiveMmaINS1_34MainloopSm90TmaGmmaWarpSpecializedILi4ENS5_IJNS4_1CILi1EEESB_SB_EEENS1_32KernelTmaWarpSpecializedPingpongEEENS5_IJNSA_ILi64EEENSA_ILi48EEENSA_ILi256EEEEEENS_10bfloat16_tENS5_IJlSB_lEEESJ_SK_NS4_8TiledMMAINS4_8MMA_AtomIJNS4_4SM904GMMA27MMA_64x16x16_F32BF16BF16_SSILNSO_5MajorE0ELSQ_0ELNSO_7ScaleInE1ELSR_1EEEEEENS4_6LayoutISC_NS5_IJNSA_ILi0EEESV_SV_EEEEENS5_IJNS4_10UnderscoreESY_SY_EEEEENS4_13SM90_TMA_LOADENS4_14ComposedLayoutINS4_7SwizzleILi3ELi4ELi3EEENS4_18smem_ptr_flag_bitsILi16EEENSU_INS5_IJNSA_ILi8EEESF_EEENS5_IJSF_SB_EEEEEEEvNS4_8identityES11_S1B_vS1C_EENS_8epilogue10collective6detail29Sm90TmaWarpSpecializedAdapterINS1F_15DefaultEpilogueISJ_SK_SK_NS1E_6thread17LinearCombinationISJ_Li1EffLNS1J_9ScaleType4KindE0ELNS_15FloatRoundStyleE2ESJ_EENS1_15EpilogueDefaultEEEEEvvEEEEvNT_6ParamsE)
        /*0008*/ 	.word	0x000000a8


	//----- nvinfo : EIATTR_FRAME_SIZE
	.align		4
.L_15:
        /*000c*/ 	.byte	0x04, 0x11
        /*000e*/ 	.short	(.L_17 - .L_16)
	.align		4
.L_16:
        /*0010*/ 	.word	index@(_ZN7cutlass13device_kernelINS_4gemm6kernel13GemmUniversalIN4cute5tupleIJiiiiEEENS1_10collective13CollectiveMmaINS1_34MainloopSm90TmaGmmaWarpSpecializedILi4ENS5_IJNS4_1CILi1EEESB_SB_EEENS1_32KernelTmaWarpSpecializedPingpongEEENS5_IJNSA_ILi64EEENSA_ILi48EEENSA_ILi256EEEEEENS_10bfloat16_tENS5_IJlSB_lEEESJ_SK_NS4_8TiledMMAINS4_8MMA_AtomIJNS4_4SM904GMMA27MMA_64x16x16_F32BF16BF16_SSILNSO_5MajorE0ELSQ_0ELNSO_7ScaleInE1ELSR_1EEEEEENS4_6LayoutISC_NS5_IJNSA_ILi0EEESV_SV_EEEEENS5_IJNS4_10UnderscoreESY_SY_EEEEENS4_13SM90_TMA_LOADENS4_14ComposedLayoutINS4_7SwizzleILi3ELi4ELi3EEENS4_18smem_ptr_flag_bitsILi16EEENSU_INS5_IJNSA_ILi8EEESF_EEENS5_IJSF_SB_EEEEEEEvNS4_8identityES11_S1B_vS1C_EENS_8epilogue10collective6detail29Sm90TmaWarpSpecializedAdapterINS1F_15DefaultEpilogueISJ_SK_SK_NS1E_6thread17LinearCombinationISJ_Li1EffLNS1J_9ScaleType4KindE0ELNS_15FloatRoundStyleE2ESJ_EENS1_15EpilogueDefaultEEEEEvvEEEEvNT_6ParamsE)
        /*0014*/ 	.word	0x00000000


	//----- nvinfo : EIATTR_MIN_STACK_SIZE
	.align		4
.L_17:
        /*0018*/ 	.byte	0x04, 0x12
        /*001a*/ 	.short	(.L_19 - .L_18)
	.align		4
.L_18:
        /*001c*/ 	.word	index@(_ZN7cutlass13device_kernelINS_4gemm6kernel13GemmUniversalIN4cute5tupleIJiiiiEEENS1_10collective13CollectiveMmaINS1_34MainloopSm90TmaGmmaWarpSpecializedILi4ENS5_IJNS4_1CILi1EEESB_SB_EEENS1_32KernelTmaWarpSpecializedPingpongEEENS5_IJNSA_ILi64EEENSA_ILi48EEENSA_ILi256EEEEEENS_10bfloat16_tENS5_IJlSB_lEEESJ_SK_NS4_8TiledMMAINS4_8MMA_AtomIJNS4_4SM904GMMA27MMA_64x16x16_F32BF16BF16_SSILNSO_5MajorE0ELSQ_0ELNSO_7ScaleInE1ELSR_1EEEEEENS4_6LayoutISC_NS5_IJNSA_ILi0EEESV_SV_EEEEENS5_IJNS4_10UnderscoreESY_SY_EEEEENS4_13SM90_TMA_LOADENS4_14ComposedLayoutINS4_7SwizzleILi3ELi4ELi3EEENS4_18smem_ptr_flag_bitsILi16EEENSU_INS5_IJNSA_ILi8EEESF_EEENS5_IJSF_SB_EEEEEEEvNS4_8identityES11_S1B_vS1C_EENS_8epilogue10collective6detail29Sm90TmaWarpSpecializedAdapterINS1F_15DefaultEpilogueISJ_SK_SK_NS1E_6thread17LinearCombinationISJ_Li1EffLNS1J_9ScaleType4KindE0ELNS_15FloatRoundStyleE2ESJ_EENS1_15EpilogueDefaultEEEEEvvEEEEvNT_6ParamsE)
        /*0020*/ 	.word	0x00000000
.L_19:


//--------------------- .nv.compat                --------------------------
	.section	.nv.compat,"",@"SHT_CUDA_COMPAT_INFO"
	.align	4
        /*0000*/ 	.byte	0x02, 0x09, 0x01, 0x00, 0x02, 0x02, 0x04, 0x00, 0x02, 0x05, 0x05, 0x00, 0x03, 0x07, 0x01, 0x01
        /*0010*/ 	.byte	0x02, 0x03, 0x01, 0x00, 0x02, 0x06, 0x01, 0x00, 0x04, 0x0b, 0x08, 0x00, 0x00, 0x00, 0x00, 0x00
        /*0020*/ 	.byte	0x00, 0x00, 0x00, 0x00


//--------------------- .nv.info._ZN7cutlass13device_kernelINS_4gemm6kernel13GemmUniversalIN4cute5tupleIJiiiiEEENS1_10collective13CollectiveMmaINS1_34MainloopSm90TmaGmmaWarpSpecializedILi4ENS5_IJNS4_1CILi1EEESB_SB_EEENS1_32KernelTmaWarpSpecializedPingpongEEENS5_IJNSA_ILi64EEENSA_ILi48EEENSA_ILi256EEEEEENS_10bfloat16_tENS5_IJlSB_lEEESJ_SK_NS4_8TiledMMAINS4_8MMA_AtomIJNS4_4SM904GMMA27MMA_64x16x16_F32BF16BF16_SSILNSO_5MajorE0ELSQ_0ELNSO_7ScaleInE1ELSR_1EEEEEENS4_6LayoutISC_NS5_IJNSA_ILi0EEESV_SV_EEEEENS5_IJNS4_10UnderscoreESY_SY_EEEEENS4_13SM90_TMA_LOADENS4_14ComposedLayoutINS4_7SwizzleILi3ELi4ELi3EEENS4_18smem_ptr_flag_bitsILi16EEENSU_INS5_IJNSA_ILi8EEESF_EEENS5_IJSF_SB_EEEEEEEvNS4_8identityES11_S1B_vS1C_EENS_8epilogue10collective6detail29Sm90TmaWarpSpecializedAdapterINS1F_15DefaultEpilogueISJ_SK_SK_NS1E_6thread17LinearCombinationISJ_Li1EffLNS1J_9ScaleType4KindE0ELNS_15FloatRoundStyleE2ESJ_EENS1_15EpilogueDefaultEEEEEvvEEEEvNT_6ParamsE --------------------------
	.section	.nv.info._ZN7cutlass13device_kernelINS_4gemm6kernel13GemmUniversalIN4cute5tupleIJiiiiEEENS1_10collective13CollectiveMmaINS1_34MainloopSm90TmaGmmaWarpSpecializedILi4ENS5_IJNS4_1CILi1EEESB_SB_EEENS1_32KernelTmaWarpSpecializedPingpongEEENS5_IJNSA_ILi64EEENSA_ILi48EEENSA_ILi256EEEEEENS_10bfloat16_tENS5_IJlSB_lEEESJ_SK_NS4_8TiledMMAINS4_8MMA_AtomIJNS4_4SM904GMMA27MMA_64x16x16_F32BF16BF16_SSILNSO_5MajorE0ELSQ_0ELNSO_7ScaleInE1ELSR_1EEEEEENS4_6LayoutISC_NS5_IJNSA_ILi0EEESV_SV_EEEEENS5_IJNS4_10UnderscoreESY_SY_EEEEENS4_13SM90_TMA_LOADENS4_14ComposedLayoutINS4_7SwizzleILi3ELi4ELi3EEENS4_18smem_ptr_flag_bitsILi16EEENSU_INS5_IJNSA_ILi8EEESF_EEENS5_IJSF_SB_EEEEEEEvNS4_8identityES11_S1B_vS1C_EENS_8epilogue10collective6detail29Sm90TmaWarpSpecializedAdapterINS1F_15DefaultEpilogueISJ_SK_SK_NS1E_6thread17LinearCombinationISJ_Li1EffLNS1J_9ScaleType4KindE0ELNS_15FloatRoundStyleE2ESJ_EENS1_15EpilogueDefaultEEEEEvvEEEEvNT_6ParamsE,"",@"SHT_CUDA_INFO"
	.sectionflags	@""
	.align	4


	//----- nvinfo : EIATTR_CUDA_API_VERSION
	.align		4
        /*0000*/ 	.byte	0x04, 0x37
        /*0002*/ 	.short	(.L_21 - .L_20)
.L_20:
        /*0004*/ 	.word	0x00000082


	//----- nvinfo : EIATTR_KPARAM_INFO
	.align		4
.L_21:
        /*0008*/ 	.byte	0x04, 0x17
        /*000a*/ 	.short	(.L_23 - .L_22)
.L_22:
        /*000c*/ 	.word	0x00000000
        /*0010*/ 	.short	0x0000
        /*0012*/ 	.short	0x0070
        /*0014*/ 	.byte	0x00, 0xf0, 0x01, 0x10


	//----- nvinfo : EIATTR_SPARSE_MMA_MASK
	.align		4
.L_23:
        /*0018*/ 	.byte	0x03, 0x50
        /*001a*/ 	.short	0x0000


	//----- nvinfo : EIATTR_MAXREG_COUNT
	.align		4
        /*001c*/ 	.byte	0x03, 0x1b
        /*001e*/ 	.short	0x00a8


	//----- nvinfo : EIATTR_NUM_BARRIERS
	.align		4
        /*0020*/ 	.byte	0x02, 0x4c
        /*0022*/ 	.byte	0x01
	.zero		1


	//----- nvinfo : EIATTR_EXTERNS
	.align		4
        /*0024*/ 	.byte	0x04, 0x0f
        /*0026*/ 	.short	(.L_25 - .L_24)


	//   ....[0]....
	.align		4
.L_24:
        /*0028*/ 	.word	index@(__assertfail)


	//----- nvinfo : EIATTR_MERCURY_ISA_VERSION
	.align		4
.L_25:
        /*002c*/ 	.byte	0x03, 0x5f
        /*002e*/ 	.short	0x0101


	//----- nvinfo : EIATTR_INT_WARP_WIDE_INSTR_OFFSETS
	.align		4
        /*0030*/ 	.byte	0x04, 0x31
        /*0032*/ 	.short	(.L_27 - .L_26)


	//   ....[0]....
.L_26:
        /*0034*/ 	.word	0x00000470


	//   ....[1]....
        /*0038*/ 	.word	0x00000490


	//   ....[2]....
        /*003c*/ 	.word	0x00000510


	//   ....[3]....
        /*0040*/ 	.word	0x00000520


	//   ....[4]....
        /*0044*/ 	.word	0x00000530


	//   ....[5]....
        /*0048*/ 	.word	0x00000550


	//   ....[6]....
        /*004c*/ 	.word	0x000005b0


	//   ....[7]....
        /*0050*/ 	.word	0x000005d0


	//----- nvinfo : EIATTR_COOP_GROUP_MASK_REGIDS
	.align		4
.L_27:
        /*0054*/ 	.byte	0x04, 0x29
        /*0056*/ 	.short	(.L_29 - .L_28)


	//   ....[0]....
.L_28:
        /*0058*/ 	.word	0xffffffff


	//   ....[1]....
        /*005c*/ 	.word	0xffffffff


	//   ....[2]....
        /*0060*/ 	.word	0xffffffff


	//   ....[3]....
        /*0064*/ 	.word	0xffffffff


	//   ....[4]....
        /*0068*/ 	.word	0xffffffff


	//   ....[5]....
        /*006c*/ 	.word	0xffffffff


	//----- nvinfo : EIATTR_COOP_GROUP_INSTR_OFFSETS
	.align		4
.L_29:
        /*0070*/ 	.byte	0x04, 0x28
        /*0072*/ 	.short	(.L_31 - .L_30)


	//   ....[0]....
.L_30:
        /*0074*/ 	.word	0x00000050


	//   ....[1]....
        /*0078*/ 	.word	0x00000080


	//   ....[2]....
        /*007c*/ 	.word	0x00000180


	//   ....[3]....
        /*0080*/ 	.word	0x00000390


	//   ....[4]....
        /*0084*/ 	.word	0x000003d0


	//   ....[5]....
        /*0088*/ 	.word	0x00000410


	//----- nvinfo : EIATTR_REG_RECONFIG
	.align		4
.L_31:
        /*008c*/ 	.byte	0x01, 0x54
	.zero		2


	//----- nvinfo : EIATTR_SYSCALL_OFFSETS
	.align		4
        /*0090*/ 	.byte	0x04, 0x46
        /*0092*/ 	.short	(.L_33 - .L_32)


	//   ....[0]....
.L_32:
        /*0094*/ 	.word	0x00001720


	//----- nvinfo : EIATTR_MBARRIER_INSTR_OFFSETS
	.align		4
.L_33:
        /*0098*/ 	.byte	0x04, 0x39
        /*009a*/ 	.short	(.L_35 - .L_34)


	//   ....[0]....
.L_34:
        /*009c*/ 	.word	0x00000300
        /*00a0*/ 	.word	0x000000ff
        /*00a4*/ 	.word	0x00000000
        /*00a8*/ 	.short	0x0100
        /*00aa*/ 	.byte	0x09
	.zero		1


	//   ....[1]....
        /*00ac*/ 	.word	0x00000310
        /*00b0*/ 	.word	0x000000ff
        /*00b4*/ 	.word	0x00000020
        /*00b8*/ 	.short	0x0100
        /*00ba*/ 	.byte	0x09
	.zero		1


	//   ....[2]....
        /*00bc*/ 	.word	0x00000320
        /*00c0*/ 	.word	0x000000ff
        /*00c4*/ 	.word	0x00000008
        /*00c8*/ 	.short	0x0100
        /*00ca*/ 	.byte	0x09
	.zero		1


	//   ....[3]....
        /*00cc*/ 	.word	0x00000330
        /*00d0*/ 	.word	0x000000ff
        /*00d4*/ 	.word	0x00000028
        /*00d8*/ 	.short	0x0100
        /*00da*/ 	.byte	0x09
	.zero		1


	//   ....[4]....
        /*00dc*/ 	.word	0x00000340
        /*00e0*/ 	.word	0x000000ff
        /*00e4*/ 	.word	0x00000010
        /*00e8*/ 	.short	0x0100
        /*00ea*/ 	.byte	0x09
	.zero		1


	//   ....[5]....
        /*00ec*/ 	.word	0x00000350
        /*00f0*/ 	.word	0x000000ff
        /*00f4*/ 	.word	0x00000030
        /*00f8*/ 	.short	0x0100
        /*00fa*/ 	.byte	0x09
	.zero		1


	//   ....[6]....
        /*00fc*/ 	.word	0x00000360
        /*0100*/ 	.word	0x000000ff
        /*0104*/ 	.word	0x00000018
        /*0108*/ 	.short	0x0100
        /*010a*/ 	.byte	0x09
	.zero		1


	//   ....[7]....
        /*010c*/ 	.word	0x00000370
        /*0110*/ 	.word	0x000000ff
        /*0114*/ 	.word	0x00000038
        /*0118*/ 	.short	0x0100
        /*011a*/ 	.byte	0x09
	.zero		1


	//   ....[8]....
        /*011c*/ 	.word	0x000005f0
        /*0120*/ 	.word	0x000000ff
        /*0124*/ 	.word	0x00000070
        /*0128*/ 	.short	0x0100
        /*012a*/ 	.byte	0x09
	.zero		1


	//   ....[9]....
        /*012c*/ 	.word	0x00000600
        /*0130*/ 	.word	0x000000ff
        /*0134*/ 	.word	0x00000078
        /*0138*/ 	.short	0x0100
        /*013a*/ 	.byte	0x09
	.zero		1


	//   ....[10]....
        /*013c*/ 	.word	0x00000640
        /*0140*/ 	.word	0x000000ff
        /*0144*/ 	.word	0x00000050
        /*0148*/ 	.short	0x0100
        /*014a*/ 	.byte	0x0a
	.zero		1


	//   ....[11]....
        /*014c*/ 	.word	0x00000660
        /*0150*/ 	.word	0x000000ff
        /*0154*/ 	.word	0x00000058
        /*0158*/ 	.short	0x0100
        /*015a*/ 	.byte	0x0a
	.zero		1


	//   ....[12]....
        /*015c*/ 	.word	0x00000670
        /*0160*/ 	.word	0x000000ff
        /*0164*/ 	.word	0x00000060
        /*0168*/ 	.short	0x0100
        /*016a*/ 	.byte	0x0a
	.zero		1


	//   ....[13]....
        /*016c*/ 	.word	0x00000680
        /*0170*/ 	.word	0x000000ff
        /*0174*/ 	.word	0x00000068
        /*0178*/ 	.short	0x0100
        /*017a*/ 	.byte	0x0a
	.zero		1


	//   ....[14]....
        /*017c*/ 	.word	0x00001600
        /*0180*/ 	.word	0x00000033
        /*0184*/ 	.word	0x00000000
        /*0188*/ 	.short	0x010a
        /*018a*/ 	.byte	0x31
	.zero		1


	//   ....[15]....
        /*018c*/ 	.word	0x000017b0
        /*0190*/ 	.word	0x00000003
        /*0194*/ 	.word	0x00000000
        /*0198*/ 	.short	0x010a
        /*019a*/ 	.byte	0x3f
	.zero		1


	//   ....[16]....
        /*019c*/ 	.word	0x000017f0
        /*01a0*/ 	.word	0x00000003
        /*01a4*/ 	.word	0x00000000
        /*01a8*/ 	.short	0x010a
        /*01aa*/ 	.byte	0x3f
	.zero		1


	//   ....[17]....
        /*01ac*/ 	.word	0x00002c30
        /*01b0*/ 	.word	0x000000ff
        /*01b4*/ 	.word	0x00000000
        /*01b8*/ 	.short	0x010a
        /*01ba*/ 	.byte	0x04
	.zero		1


	//   ....[18]....
        /*01bc*/ 	.word	0x00002c70
        /*01c0*/ 	.word	0x000000ff
        /*01c4*/ 	.word	0x00000000
        /*01c8*/ 	.short	0x010a
        /*01ca*/ 	.byte	0x04
	.zero		1


	//   ....[19]....
        /*01cc*/ 	.word	0x00004020
        /*01d0*/ 	.word	0x000000ff
        /*01d4*/ 	.word	0x00000000
        /*01d8*/ 	.short	0x0101
        /*01da*/ 	.byte	0x04
	.zero		1


	//   ....[20]....
        /*01dc*/ 	.word	0x00004110
        /*01e0*/ 	.word	0x00000034
        /*01e4*/ 	.word	0x00000000
        /*01e8*/ 	.short	0x0101
        /*01ea*/ 	.byte	0x2b
	.zero		1


	//   ....[21]....
        /*01ec*/ 	.word	0x000041d0
        /*01f0*/ 	.word	0x000000ff
        /*01f4*/ 	.word	0x00000000
        /*01f8*/ 	.short	0x0101
        /*01fa*/ 	.byte	0x04
	.zero		1


	//   ....[22]....
        /*01fc*/ 	.word	0x00004280
        /*0200*/ 	.word	0x00000033
        /*0204*/ 	.word	0x00000010
        /*0208*/ 	.short	0x010a
        /*020a*/ 	.byte	0x31
	.zero		1


	//   ....[23]....
        /*020c*/ 	.word	0x00005e80
        /*0210*/ 	.word	0x00000036
        /*0214*/ 	.word	0x00000000
        /*0218*/ 	.short	0x0101
        /*021a*/ 	.byte	0x2b
	.zero		1


	//   ....[24]....
        /*021c*/ 	.word	0x00006860
        /*0220*/ 	.word	0x00000007
        /*0224*/ 	.word	0x00000020
        /*0228*/ 	.short	0x010a
        /*022a*/ 	.byte	0x3f
	.zero		1


	//   ....[25]....
        /*022c*/ 	.word	0x00006e20
        /*0230*/ 	.word	0x00000003
        /*0234*/ 	.word	0x00000078
        /*0238*/ 	.short	0x0101
        /*023a*/ 	.byte	0x3f
	.zero		1


	//   ....[26]....
        /*023c*/ 	.word	0x00007590
        /*0240*/ 	.word	0x00000007
        /*0244*/ 	.word	0x00000000
        /*0248*/ 	.short	0x010a
        /*024a*/ 	.byte	0x3f
	.zero		1


	//   ....[27]....
        /*024c*/ 	.word	0x00007610
        /*0250*/ 	.word	0x00000009
        /*0254*/ 	.word	0x00000000
        /*0258*/ 	.short	0x010a
        /*025a*/ 	.byte	0x3f
	.zero		1


	//   ....[28]....
        /*025c*/ 	.word	0x000076a0
        /*0260*/ 	.word	0x00000006
        /*0264*/ 	.word	0x00000000
        /*0268*/ 	.short	0x010a
        /*026a*/ 	.byte	0x3f
	.zero		1


	//   ....[29]....
        /*026c*/ 	.word	0x00007730
        /*0270*/ 	.word	0x00000003
        /*0274*/ 	.word	0x00000000
        /*0278*/ 	.short	0x010a
        /*027a*/ 	.byte	0x3f
	.zero		1


	//   ....[30]....
        /*027c*/ 	.word	0x00007790
        /*0280*/ 	.word	0x00000035
        /*0284*/ 	.word	0x00000000
        /*0288*/ 	.short	0x010a
        /*028a*/ 	.byte	0x3f
	.zero		1


	//   ....[31]....
        /*028c*/ 	.word	0x000077e0
        /*0290*/ 	.word	0x00000003
        /*0294*/ 	.word	0x00000000
        /*0298*/ 	.short	0x010a
        /*029a*/ 	.byte	0x3f
	.zero		1


	//   ....[32]....
        /*029c*/ 	.word	0x00007840
        /*02a0*/ 	.word	0x00000004
        /*02a4*/ 	.word	0x00000000
        /*02a8*/ 	.short	0x010a
        /*02aa*/ 	.byte	0x3f
	.zero		1


	//   ....[33]....
        /*02ac*/ 	.word	0x00007890
        /*02b0*/ 	.word	0x00000035
        /*02b4*/ 	.word	0x00000010
        /*02b8*/ 	.short	0x010a
        /*02ba*/ 	.byte	0x3f
	.zero		1


	//   ....[34]....
        /*02bc*/ 	.word	0x00007960
        /*02c0*/ 	.word	0x00000007
        /*02c4*/ 	.word	0x00000020
        /*02c8*/ 	.short	0x010a
        /*02ca*/ 	.byte	0x3f
	.zero		1


	//   ....[35]....
        /*02cc*/ 	.word	0x00007a30
        /*02d0*/ 	.word	0x00000007
        /*02d4*/ 	.word	0x00000000
        /*02d8*/ 	.short	0x010a
        /*02da*/ 	.byte	0x3f
	.zero		1


	//   ....[36]....
        /*02dc*/ 	.word	0x00007a80
        /*02e0*/ 	.word	0x00000009
        /*02e4*/ 	.word	0x00000000
        /*02e8*/ 	.short	0x010a
        /*02ea*/ 	.byte	0x3f
	.zero		1


	//   ....[37]....
        /*02ec*/ 	.word	0x00007ad0
        /*02f0*/ 	.word	0x00000006
        /*02f4*/ 	.word	0x00000000
        /*02f8*/ 	.short	0x010a
        /*02fa*/ 	.byte	0x3f
	.zero		1


	//----- nvinfo : EIATTR_NUM_MBARRIERS
	.align		4
.L_35:
        /*02fc*/ 	.byte	0x03, 0x38
        /*02fe*/ 	.short	0x000e


	//----- nvinfo : EIATTR_EXIT_INSTR_OFFSETS
	.align		4
        /*0300*/ 	.byte	0x04, 0x1c
        /*0302*/ 	.short	(.L_37 - .L_36)


	//   ....[0]....
.L_36:
        /*0304*/ 	.word	0x00001240


	//   ....[1]....
        /*0308*/ 	.word	0x000012a0


	//   ....[2]....
        /*030c*/ 	.word	0x00006590


	//   ....[3]....
        /*0310*/ 	.word	0x000065c0


	//   ....[4]....
        /*0314*/ 	.word	0x00007780


	//----- nvinfo : EIATTR_MAX_THREADS
	.align		4
.L_37:
        /*0318*/ 	.byte	0x04, 0x05
        /*031a*/ 	.short	(.L_39 - .L_38)
.L_38:
        /*031c*/ 	.word	0x00000180
        /*0320*/ 	.word	0x00000001
        /*0324*/ 	.word	0x00000001


	//----- nvinfo : EIATTR_CRS_STACK_SIZE
	.align		4
.L_39:
        /*0328*/ 	.byte	0x04, 0x1e
        /*032a*/ 	.short	(.L_41 - .L_40)
.L_40:
        /*032c*/ 	.word	0x00000000


	//----- nvinfo : EIATTR_CBANK_PARAM_SIZE
	.align		4
.L_41:
        /*0330*/ 	.byte	0x03, 0x19
        /*0332*/ 	.short	0x0470


	//----- nvinfo : EIATTR_PARAM_CBANK
	.align		4
        /*0334*/ 	.byte	0x04, 0x0a
        /*0336*/ 	.short	(.L_43 - .L_42)
	.align		4
.L_42:
        /*0338*/ 	.word	index@(.nv.constant0._ZN7cutlass13device_kernelINS_4gemm6kernel13GemmUniversalIN4cute5tupleIJiiiiEEENS1_10collective13CollectiveMmaINS1_34MainloopSm90TmaGmmaWarpSpecializedILi4ENS5_IJNS4_1CILi1EEESB_SB_EEENS1_32KernelTmaWarpSpecializedPingpongEEENS5_IJNSA_ILi64EEENSA_ILi48EEENSA_ILi256EEEEEENS_10bfloat16_tENS5_IJlSB_lEEESJ_SK_NS4_8TiledMMAINS4_8MMA_AtomIJNS4_4SM904GMMA27MMA_64x16x16_F32BF16BF16_SSILNSO_5MajorE0ELSQ_0ELNSO_7ScaleInE1ELSR_1EEEEEENS4_6LayoutISC_NS5_IJNSA_ILi0EEESV_SV_EEEEENS5_IJNS4_10UnderscoreESY_SY_EEEEENS4_13SM90_TMA_LOADENS4_14ComposedLayoutINS4_7SwizzleILi3ELi4ELi3EEENS4_18smem_ptr_flag_bitsILi16EEENSU_INS5_IJNSA_ILi8EEESF_EEENS5_IJSF_SB_EEEEEEEvNS4_8identityES11_S1B_vS1C_EENS_8epilogue10collective6detail29Sm90TmaWarpSpecializedAdapterINS1F_15DefaultEpilogueISJ_SK_SK_NS1E_6thread17LinearCombinationISJ_Li1EffLNS1J_9ScaleType4KindE0ELNS_15FloatRoundStyleE2ESJ_EENS1_15EpilogueDefaultEEEEEvvEEEEvNT_6ParamsE)
        /*033c*/ 	.short	0x0210
        /*033e*/ 	.short	0x0470


	//----- nvinfo : EIATTR_SW_WAR
	.align		4
.L_43:
        /*0340*/ 	.byte	0x04, 0x36
        /*0342*/ 	.short	(.L_45 - .L_44)
.L_44:
        /*0344*/ 	.word	0x00000008
.L_45:


//--------------------- .nv.callgraph             --------------------------
	.section	.nv.callgraph,"",@"SHT_CUDA_CALLGRAPH"
	.align	4
	.sectionentsize	8
	.align		4
        /*0000*/ 	.word	0x00000000
	.align		4
        /*0004*/ 	.word	0xffffffff
	.align		4
        /*0008*/ 	.word	index@(_ZN7cutlass13device_kernelINS_4gemm6kernel13GemmUniversalIN4cute5tupleIJiiiiEEENS1_10collective13CollectiveMmaINS1_34MainloopSm90TmaGmmaWarpSpecializedILi4ENS5_IJNS4_1CILi1EEESB_SB_EEENS1_32KernelTmaWarpSpecializedPingpongEEENS5_IJNSA_ILi64EEENSA_ILi48EEENSA_ILi256EEEEEENS_10bfloat16_tENS5_IJlSB_lEEESJ_SK_NS4_8TiledMMAINS4_8MMA_AtomIJNS4_4SM904GMMA27MMA_64x16x16_F32BF16BF16_SSILNSO_5MajorE0ELSQ_0ELNSO_7ScaleInE1ELSR_1EEEEEENS4_6LayoutISC_NS5_IJNSA_ILi0EEESV_SV_EEEEENS5_IJNS4_10UnderscoreESY_SY_EEEEENS4_13SM90_TMA_LOADENS4_14ComposedLayoutINS4_7SwizzleILi3ELi4ELi3EEENS4_18smem_ptr_flag_bitsILi16EEENSU_INS5_IJNSA_ILi8EEESF_EEENS5_IJSF_SB_EEEEEEEvNS4_8identityES11_S1B_vS1C_EENS_8epilogue10collective6detail29Sm90TmaWarpSpecializedAdapterINS1F_15DefaultEpilogueISJ_SK_SK_NS1E_6thread17LinearCombinationISJ_Li1EffLNS1J_9ScaleType4KindE0ELNS_15FloatRoundStyleE2ESJ_EENS1_15EpilogueDefaultEEEEEvvEEEEvNT_6ParamsE)
	.align		4
        /*000c*/ 	.word	index@(__assertfail)
	.align		4
        /*0010*/ 	.word	0x00000000
	.align		4
        /*0014*/ 	.word	0xfffffffe
	.align		4
        /*0018*/ 	.word	0x00000000
	.align		4
        /*001c*/ 	.word	0xfffffffd
	.align		4
        /*0020*/ 	.word	0x00000000
	.align		4
        /*0024*/ 	.word	0xfffffffc


//--------------------- .nv.constant4             --------------------------
	.section	.nv.constant4,"a",@progbits
	.align	8
	.align		8
.nv.constant4:
        /*0000*/ 	.dword	__assertfail
	.align		8
        /*0008*/ 	.dword	__unnamed_1
	.align		8
        /*0010*/ 	.dword	_ZN40_INTERNAL_819d5733_4_k_cu_3605010e_111544cuda3std3__45__cpo5beginE
	.align		8
        /*0018*/ 	.dword	_ZN40_INTERNAL_819d5733_4_k_cu_3605010e_111544cuda3std3__45__cpo3endE
	.align		8
        /*0020*/ 	.dword	_ZN40_INTERNAL_819d5733_4_k_cu_3605010e_111544cuda3std3__45__cpo6cbeginE
	.align		8
        /*0028*/ 	.dword	_ZN40_INTERNAL_819d5733_4_k_cu_3605010e_111544cuda3std3__45__cpo4cendE
	.align		8
        /*0030*/ 	.dword	_ZN40_INTERNAL_819d5733_4_k_cu_3605010e_111544cuda3std3__442_GLOBAL__N__819d5733_4_k_cu_3605010e_111546ignoreE
	.align		8
        /*0038*/ 	.dword	_ZN40_INTERNAL_819d5733_4_k_cu_3605010e_111544cuda3std3__419piecewise_constructE
	.align		8
        /*0040*/ 	.dword	_ZN40_INTERNAL_819d5733_4_k_cu_3605010e_111544cuda3std3__48in_placeE
	.align		8
        /*0048*/ 	.dword	_ZN40_INTERNAL_819d5733_4_k_cu_3605010e_111544cuda3std6ranges3__45__cpo4swapE
	.align		8
        /*0050*/ 	.dword	_ZN40_INTERNAL_819d5733_4_k_cu_3605010e_111544cuda3std6ranges3__45__cpo9iter_moveE
	.align		8
        /*0058*/ 	.dword	_ZN40_INTERNAL_819d5733_4_k_cu_3605010e_111544cute7productE
	.align		8
        /*0060*/ 	.dword	_ZN40_INTERNAL_819d5733_4_k_cu_3605010e_111544cute1_E
	.align		8
        /*0068*/ 	.dword	$str$22
	.align		8
        /*0070*/ 	.dword	$str$23


//--------------------- .text._ZN7cutlass13device_kernelINS_4gemm6kernel13GemmUniversalIN4cute5tupleIJiiiiEEENS1_10collective13CollectiveMmaINS1_34MainloopSm90TmaGmmaWarpSpecializedILi4ENS5_IJNS4_1CILi1EEESB_SB_EEENS1_32KernelTmaWarpSpecializedPingpongEEENS5_IJNSA_ILi64EEENSA_ILi48EEENSA_ILi256EEEEEENS_10bfloat16_tENS5_IJlSB_lEEESJ_SK_NS4_8TiledMMAINS4_8MMA_AtomIJNS4_4SM904GMMA27MMA_64x16x16_F32BF16BF16_SSILNSO_5MajorE0ELSQ_0ELNSO_7ScaleInE1ELSR_1EEEEEENS4_6LayoutISC_NS5_IJNSA_ILi0EEESV_SV_EEEEENS5_IJNS4_10UnderscoreESY_SY_EEEEENS4_13SM90_TMA_LOADENS4_14ComposedLayoutINS4_7SwizzleILi3ELi4ELi3EEENS4_18smem_ptr_flag_bitsILi16EEENSU_INS5_IJNSA_ILi8EEESF_EEENS5_IJSF_SB_EEEEEEEvNS4_8identityES11_S1B_vS1C_EENS_8epilogue10collective6detail29Sm90TmaWarpSpecializedAdapterINS1F_15DefaultEpilogueISJ_SK_SK_NS1E_6thread17LinearCombinationISJ_Li1EffLNS1J_9ScaleType4KindE0ELNS_15FloatRoundStyleE2ESJ_EENS1_15EpilogueDefaultEEEEEvvEEEEvNT_6ParamsE --------------------------
	.section	.text._ZN7cutlass13device_kernelINS_4gemm6kernel13GemmUniversalIN4cute5tupleIJiiiiEEENS1_10collective13CollectiveMmaINS1_34MainloopSm90TmaGmmaWarpSpecializedILi4ENS5_IJNS4_1CILi1EEESB_SB_EEENS1_32KernelTmaWarpSpecializedPingpongEEENS5_IJNSA_ILi64EEENSA_ILi48EEENSA_ILi256EEEEEENS_10bfloat16_tENS5_IJlSB_lEEESJ_SK_NS4_8TiledMMAINS4_8MMA_AtomIJNS4_4SM904GMMA27MMA_64x16x16_F32BF16BF16_SSILNSO_5MajorE0ELSQ_0ELNSO_7ScaleInE1ELSR_1EEEEEENS4_6LayoutISC_NS5_IJNSA_ILi0EEESV_SV_EEEEENS5_IJNS4_10UnderscoreESY_SY_EEEEENS4_13SM90_TMA_LOADENS4_14ComposedLayoutINS4_7SwizzleILi3ELi4ELi3EEENS4_18smem_ptr_flag_bitsILi16EEENSU_INS5_IJNSA_ILi8EEESF_EEENS5_IJSF_SB_EEEEEEEvNS4_8identityES11_S1B_vS1C_EENS_8epilogue10collective6detail29Sm90TmaWarpSpecializedAdapterINS1F_15DefaultEpilogueISJ_SK_SK_NS1E_6thread17LinearCombinationISJ_Li1EffLNS1J_9ScaleType4KindE0ELNS_15FloatRoundStyleE2ESJ_EENS1_15EpilogueDefaultEEEEEvvEEEEvNT_6ParamsE,"ax",@progbits
	.align	128
.text._ZN7cutlass13device_kernelINS_4gemm6kernel13GemmUniversalIN4cute5tupleIJiiiiEEENS1_10collective13CollectiveMmaINS1_34MainloopSm90TmaGmmaWarpSpecializedILi4ENS5_IJNS4_1CILi1EEESB_SB_EEENS1_32KernelTmaWarpSpecializedPingpongEEENS5_IJNSA_ILi64EEENSA_ILi48EEENSA_ILi256EEEEEENS_10bfloat16_tENS5_IJlSB_lEEESJ_SK_NS4_8TiledMMAINS4_8MMA_AtomIJNS4_4SM904GMMA27MMA_64x16x16_F32BF16BF16_SSILNSO_5MajorE0ELSQ_0ELNSO_7ScaleInE1ELSR_1EEEEEENS4_6LayoutISC_NS5_IJNSA_ILi0EEESV_SV_EEEEENS5_IJNS4_10UnderscoreESY_SY_EEEEENS4_13SM90_TMA_LOADENS4_14ComposedLayoutINS4_7SwizzleILi3ELi4ELi3EEENS4_18smem_ptr_flag_bitsILi16EEENSU_INS5_IJNSA_ILi8EEESF_EEENS5_IJSF_SB_EEEEEEEvNS4_8identityES11_S1B_vS1C_EENS_8epilogue10collective6detail29Sm90TmaWarpSpecializedAdapterINS1F_15DefaultEpilogueISJ_SK_SK_NS1E_6thread17LinearCombinationISJ_Li1EffLNS1J_9ScaleType4KindE0ELNS_15FloatRoundStyleE2ESJ_EENS1_15EpilogueDefaultEEEEEvvEEEEvNT_6ParamsE:
        .type           _ZN7cutlass13device_kernelINS_4gemm6kernel13GemmUniversalIN4cute5tupleIJiiiiEEENS1_10collective13CollectiveMmaINS1_34MainloopSm90TmaGmmaWarpSpecializedILi4ENS5_IJNS4_1CILi1EEESB_SB_EEENS1_32KernelTmaWarpSpecializedPingpongEEENS5_IJNSA_ILi64EEENSA_ILi48EEENSA_ILi256EEEEEENS_10bfloat16_tENS5_IJlSB_lEEESJ_SK_NS4_8TiledMMAINS4_8MMA_AtomIJNS4_4SM904GMMA27MMA_64x16x16_F32BF16BF16_SSILNSO_5MajorE0ELSQ_0ELNSO_7ScaleInE1ELSR_1EEEEEENS4_6LayoutISC_NS5_IJNSA_ILi0EEESV_SV_EEEEENS5_IJNS4_10UnderscoreESY_SY_EEEEENS4_13SM90_TMA_LOADENS4_14ComposedLayoutINS4_7SwizzleILi3ELi4ELi3EEENS4_18smem_ptr_flag_bitsILi16EEENSU_INS5_IJNSA_ILi8EEESF_EEENS5_IJSF_SB_EEEEEEEvNS4_8identityES11_S1B_vS1C_EENS_8epilogue10collective6detail29Sm90TmaWarpSpecializedAdapterINS1F_15DefaultEpilogueISJ_SK_SK_NS1E_6thread17LinearCombinationISJ_Li1EffLNS1J_9ScaleType4KindE0ELNS_15FloatRoundStyleE2ESJ_EENS1_15EpilogueDefaultEEEEEvvEEEEvNT_6ParamsE,@function
        .size           _ZN7cutlass13device_kernelINS_4gemm6kernel13GemmUniversalIN4cute5tupleIJiiiiEEENS1_10collective13CollectiveMmaINS1_34MainloopSm90TmaGmmaWarpSpecializedILi4ENS5_IJNS4_1CILi1EEESB_SB_EEENS1_32KernelTmaWarpSpecializedPingpongEEENS5_IJNSA_ILi64EEENSA_ILi48EEENSA_ILi256EEEEEENS_10bfloat16_tENS5_IJlSB_lEEESJ_SK_NS4_8TiledMMAINS4_8MMA_AtomIJNS4_4SM904GMMA27MMA_64x16x16_F32BF16BF16_SSILNSO_5MajorE0ELSQ_0ELNSO_7ScaleInE1ELSR_1EEEEEENS4_6LayoutISC_NS5_IJNSA_ILi0EEESV_SV_EEEEENS5_IJNS4_10UnderscoreESY_SY_EEEEENS4_13SM90_TMA_LOADENS4_14ComposedLayoutINS4_7SwizzleILi3ELi4ELi3EEENS4_18smem_ptr_flag_bitsILi16EEENSU_INS5_IJNSA_ILi8EEESF_EEENS5_IJSF_SB_EEEEEEEvNS4_8identityES11_S1B_vS1C_EENS_8epilogue10collective6detail29Sm90TmaWarpSpecializedAdapterINS1F_15DefaultEpilogueISJ_SK_SK_NS1E_6thread17LinearCombinationISJ_Li1EffLNS1J_9ScaleType4KindE0ELNS_15FloatRoundStyleE2ESJ_EENS1_15EpilogueDefaultEEEEEvvEEEEvNT_6ParamsE,(.L_x_116 - _ZN7cutlass13device_kernelINS_4gemm6kernel13GemmUniversalIN4cute5tupleIJiiiiEEENS1_10collective13CollectiveMmaINS1_34MainloopSm90TmaGmmaWarpSpecializedILi4ENS5_IJNS4_1CILi1EEESB_SB_EEENS1_32KernelTmaWarpSpecializedPingpongEEENS5_IJNSA_ILi64EEENSA_ILi48EEENSA_ILi256EEEEEENS_10bfloat16_tENS5_IJlSB_lEEESJ_SK_NS4_8TiledMMAINS4_8MMA_AtomIJNS4_4SM904GMMA27MMA_64x16x16_F32BF16BF16_SSILNSO_5MajorE0ELSQ_0ELNSO_7ScaleInE1ELSR_1EEEEEENS4_6LayoutISC_NS5_IJNSA_ILi0EEESV_SV_EEEEENS5_IJNS4_10UnderscoreESY_SY_EEEEENS4_13SM90_TMA_LOADENS4_14ComposedLayoutINS4_7SwizzleILi3ELi4ELi3EEENS4_18smem_ptr_flag_bitsILi16EEENSU_INS5_IJNSA_ILi8EEESF_EEENS5_IJSF_SB_EEEEEEEvNS4_8identityES11_S1B_vS1C_EENS_8epilogue10collective6detail29Sm90TmaWarpSpecializedAdapterINS1F_15DefaultEpilogueISJ_SK_SK_NS1E_6thread17LinearCombinationISJ_Li1EffLNS1J_9ScaleType4KindE0ELNS_15FloatRoundStyleE2ESJ_EENS1_15EpilogueDefaultEEEEEvvEEEEvNT_6ParamsE)
        .other          _ZN7cutlass13device_kernelINS_4gemm6kernel13GemmUniversalIN4cute5tupleIJiiiiEEENS1_10collective13CollectiveMmaINS1_34MainloopSm90TmaGmmaWarpSpecializedILi4ENS5_IJNS4_1CILi1EEESB_SB_EEENS1_32KernelTmaWarpSpecializedPingpongEEENS5_IJNSA_ILi64EEENSA_ILi48EEENSA_ILi256EEEEEENS_10bfloat16_tENS5_IJlSB_lEEESJ_SK_NS4_8TiledMMAINS4_8MMA_AtomIJNS4_4SM904GMMA27MMA_64x16x16_F32BF16BF16_SSILNSO_5MajorE0ELSQ_0ELNSO_7ScaleInE1ELSR_1EEEEEENS4_6LayoutISC_NS5_IJNSA_ILi0EEESV_SV_EEEEENS5_IJNS4_10UnderscoreESY_SY_EEEEENS4_13SM90_TMA_LOADENS4_14ComposedLayoutINS4_7SwizzleILi3ELi4ELi3EEENS4_18smem_ptr_flag_bitsILi16EEENSU_INS5_IJNSA_ILi8EEESF_EEENS5_IJSF_SB_EEEEEEEvNS4_8identityES11_S1B_vS1C_EENS_8epilogue10collective6detail29Sm90TmaWarpSpecializedAdapterINS1F_15DefaultEpilogueISJ_SK_SK_NS1E_6thread17LinearCombinationISJ_Li1EffLNS1J_9ScaleType4KindE0ELNS_15FloatRoundStyleE2ESJ_EENS1_15EpilogueDefaultEEEEEvvEEEEvNT_6ParamsE,@"STO_CUDA_ENTRY STV_DEFAULT"
_ZN7cutlass13device_kernelINS_4gemm6kernel13GemmUniversalIN4cute5tupleIJiiiiEEENS1_10collective13CollectiveMmaINS1_34MainloopSm90TmaGmmaWarpSpecializedILi4ENS5_IJNS4_1CILi1EEESB_SB_EEENS1_32KernelTmaWarpSpecializedPingpongEEENS5_IJNSA_ILi64EEENSA_ILi48EEENSA_ILi256EEEEEENS_10bfloat16_tENS5_IJlSB_lEEESJ_SK_NS4_8TiledMMAINS4_8MMA_AtomIJNS4_4SM904GMMA27MMA_64x16x16_F32BF16BF16_SSILNSO_5MajorE0ELSQ_0ELNSO_7ScaleInE1ELSR_1EEEEEENS4_6LayoutISC_NS5_IJNSA_ILi0EEESV_SV_EEEEENS5_IJNS4_10UnderscoreESY_SY_EEEEENS4_13SM90_TMA_LOADENS4_14ComposedLayoutINS4_7SwizzleILi3ELi4ELi3EEENS4_18smem_ptr_flag_bitsILi16EEENSU_INS5_IJNSA_ILi8EEESF_EEENS5_IJSF_SB_EEEEEEEvNS4_8identityES11_S1B_vS1C_EENS_8epilogue10collective6detail29Sm90TmaWarpSpecializedAdapterINS1F_15DefaultEpilogueISJ_SK_SK_NS1E_6thread17LinearCombinationISJ_Li1EffLNS1J_9ScaleType4KindE0ELNS_15FloatRoundStyleE2ESJ_EENS1_15EpilogueDefaultEEEEEvvEEEEvNT_6ParamsE:
[----:B------:R-:W0:Y:S01]  /*0000*/  LDC R1, c[0x0][0x28] ;  /* 0x00000a00ff017b82 */ /* 0x000e220000000800 */
[----:B------:R-:W1:Y:S01]  /*0010*/  S2R R4, SR_TID.X ;  /* 0x0000000000047919 */ /* 0x000e620000002100 */
[----:B------:R-:W-:Y:S01]  /*0020*/  ELECT P0, URZ, PT ;  /* 0x00000000003f782f */ /* 0x000fe20003800000 */
[----:B------:R-:W-:Y:S01]  /*0030*/  BSSY B0, `(.L_x_0) ;  /* 0x0000014000007945 */ /* 0x000fe20003800000 */
[----:B-1----:R-:W-:-:S05]  /*0040*/  SHF.R.U32.HI R0, RZ, 0x5, R4 ;  /* 0x00000005ff007819 */ /* 0x002fca0000011604 */
[----:B------:R-:W1:Y:S02]  /*0050*/  SHFL.IDX PT, R2, R0, RZ, 0x1f ;  /* 0x00001fff00027589 */ /* 0x000e6400000e0000 */
[----:B-1----:R-:W-:Y:S02]  /*0060*/  R2UR UR8, R2 ;  /* 0x00000000020872ca */ /* 0x002fe400000e0000 */
[----:B------:R-:W-:-:S05]  /*0070*/  SHF.R.U32.HI R2, RZ, 0x7, R4 ;  /* 0x00000007ff027819 */ /* 0x000fca0000011604 */
[----:B------:R1:W2:Y:S06]  /*0080*/  SHFL.IDX PT, R3, R2, RZ, 0x1f ;  /* 0x00001fff02037589 */ /* 0x0002ac00000e0000 */
[----:B------:R-:W-:Y:S02]  /*0090*/  USHF.R.S32.HI UR4, URZ, 0x1f, UR8 ;  /* 0x0000001f3f047899 */ /* 0x000fe40008011408 */
[----:B------:R-:W-:Y:S02]  /*00a0*/  ISETP.NE.OR P0, PT, RZ, UR8, !P0 ;  /* 0x00000008ff007c0c */ /* 0x000fe4000c705670 */
[----:B------:R-:W-:-:S04]  /*00b0*/  ULEA.HI UR4, UR4, UR8, URZ, 0x2 ;  /* 0x0000000804047291 */ /* 0x000fc8000f8f103f */
[----:B------:R-:W-:-:S04]  /*00c0*/  ULOP3.LUT UR4, UR4, 0xfffffffc, URZ, 0xc0, !UPT ;  /* 0xfffffffc04047892 */ /* 0x000fc8000f8ec03f */
[----:B------:R-:W-:-:S03]  /*00d0*/  UIADD3 UR8, UR8, -UR4, URZ ;  /* 0x8000000408087290 */ /* 0x000fc6000fffe03f */
[----:B01----:R-:W-:Y:S09]  /*00e0*/  @P0 BRA `(.L_x_1) ;  /* 0x0000000000200947 */ /* 0x003ff20003800000 */
[----:B------:R-:W-:Y:S02]  /*00f0*/  ULDC.64 UR4, c[0x0][0x198] ;  /* 0x0000660000047ab9 */ /* 0x000fe40000000a00 */
[----:B------:R-:W-:Y:S02]  /*0100*/  UIADD3 UR6, UP0, UR4, 0xf0, URZ ;  /* 0x000000f004067890 */ /* 0x000fe4000ff1e03f */
[----:B------:R-:W-:Y:S02]  /*0110*/  UIADD3 UR4, UP1, UR4, 0x1f0, URZ ;  /* 0x000001f004047890 */ /* 0x000fe4000ff3e03f */
[----:B------:R-:W-:Y:S02]  /*0120*/  UIADD3.X UR7, URZ, UR5, URZ, UP0, !UPT ;  /* 0x000000053f077290 */ /* 0x000fe400087fe43f */
[----:B------:R-:W-:-:S07]  /*0130*/  UIADD3.X UR5, URZ, UR5, URZ, UP1, !UPT ;  /* 0x000000053f057290 */ /* 0x000fce0008ffe43f */
[----:B------:R0:W-:Y:S02]  /*0140*/  UTMACCTL.PF [UR6] ;  /* 0x00000000060079b9 */ /* 0x0001e40008040000 */
[----:B------:R0:W-:Y:S02]  /*0150*/  UTMACCTL.PF [UR4] ;  /* 0x00000000040079b9 */ /* 0x0001e40008040000 */
[----:B0-----:R-:W-:Y:S01]  /*0160*/  NOP ;  /* 0x0000000000007918 */ /* 0x001fe20000000000 */
.L_x_1:
[----:B------:R-:W-:Y:S05]  /*0170*/  BSYNC B0 ;  /* 0x0000000000007941 */ /* 0x000fea0003800000 */
.L_x_0:
[----:B------:R-:W0:Y:S01]  /*0180*/  SHFL.IDX PT, R5, R0, RZ, 0x1f ;  /* 0x00001fff00057589 */ /* 0x000e2200000e0000 */
[----:B--2---:R-:W-:Y:S01]  /*0190*/  R2UR UR15, R3 ;  /* 0x00000000030f72ca */ /* 0x004fe200000e0000 */
[----:B------:R-:W-:-:S04]  /*01a0*/  UISETP.NE.AND UP0, UPT, UR8, 0x3, UPT ;  /* 0x000000030800788c */ /* 0x000fc8000bf05270 */
[----:B------:R-:W-:-:S08]  /*01b0*/  UISETP.EQ.OR UP0, UPT, UR8, URZ, !UP0 ;  /* 0x0000003f0800728c */ /* 0x000fd0000c702670 */
[----:B------:R-:W-:Y:S02]  /*01c0*/  UIADD3 UR18, UR15, -0x1, URZ ;  /* 0xffffffff0f127890 */ /* 0x000fe4000fffe03f */
[----:B------:R-:W-:Y:S02]  /*01d0*/  UISETP.EQ.AND UP0, UPT, UR15, URZ, UP0 ;  /* 0x0000003f0f00728c */ /* 0x000fe40008702270 */
[----:B------:R-:W-:Y:S02]  /*01e0*/  UISETP.GE.U32.AND UP1, UPT, UR18, 0x2, UPT ;  /* 0x000000021200788c */ /* 0x000fe4000bf26070 */
[----:B------:R-:W-:Y:S01]  /*01f0*/  USEL UR39, URZ, 0x1, !UP0 ;  /* 0x000000013f277887 */ /* 0x000fe2000c000000 */
[----:B0-----:R-:W-:-:S03]  /*0200*/  ISETP.NE.AND P0, PT, R5, RZ, PT ;  /* 0x000000ff0500720c */ /* 0x001fc60003f05270 */
[----:B------:R-:W-:-:S10]  /*0210*/  USEL UR39, UR39, 0x2, UP1 ;  /* 0x0000000227277887 */ /* 0x000fd40008800000 */
[----:B------:R-:W-:Y:S05]  /*0220*/  @P0 BRA `(.L_x_2) ;  /* 0x0000000000580947 */ /* 0x000fea0003800000 */
[----:B------:R-:W0:Y:S01]  /*0230*/  S2UR UR9, SR_CgaCtaId ;  /* 0x00000000000979c3 */ /* 0x000e220000008800 */
[----:B------:R-:W-:Y:S01]  /*0240*/  UMOV UR4, 0x400 ;  /* 0x0000040000047882 */ /* 0x000fe20000000000 */
[----:B------:R-:W-:Y:S01]  /*0250*/  UMOV UR5, 0x1 ;  /* 0x0000000100057882 */ /* 0x000fe20000000000 */
[----:B------:R-:W-:Y:S01]  /*0260*/  UMOV UR6, 0x80 ;  /* 0x0000008000067882 */ /* 0x000fe20000000000 */
[----:B------:R-:W-:Y:S01]  /*0270*/  ELECT P0, URZ, PT ;  /* 0x00000000003f782f */ /* 0x000fe20003800000 */
[----:B------:R-:W-:-:S04]  /*0280*/  UIADD3 UR6, -UR6, 0x100000, URZ ;  /* 0x0010000006067890 */ /* 0x000fc8000fffe13f */
[----:B------:R-:W-:Y:S02]  /*0290*/  USHF.L.U32 UR7, UR6, 0xb, URZ ;  /* 0x0000000b06077899 */ /* 0x000fe4000800063f */
[----:B------:R-:W-:Y:S02]  /*02a0*/  USHF.L.U32 UR6, UR6, 0x1, URZ ;  /* 0x0000000106067899 */ /* 0x000fe4000800063f */
[----:B0-----:R-:W-:Y:S02]  /*02b0*/  ULEA UR9, UR9, UR4, 0x18 ;  /* 0x0000000409097291 */ /* 0x001fe4000f8ec03f */
[----:B------:R-:W-:-:S04]  /*02c0*/  UIADD3 UR4, -UR5, 0x100000, URZ ;  /* 0x0010000005047890 */ /* 0x000fc8000fffe13f */
[----:B------:R-:W-:Y:S02]  /*02d0*/  USHF.L.U32 UR5, UR4, 0xb, URZ ;  /* 0x0000000b04057899 */ /* 0x000fe4000800063f */
[----:B------:R-:W-:Y:S01]  /*02e0*/  USHF.L.U32 UR4, UR4, 0x1, URZ ;  /* 0x0000000104047899 */ /* 0x000fe2000800063f */
[----:B------:R-:W0:Y:S11]  /*02f0*/  FENCE.VIEW.ASYNC.S ;  /* 0x00000000000073c6 */ /* 0x000e360000000000 */
[----:B0-----:R0:W1:Y:S01]  /*0300*/  SYNCS.EXCH.64 URZ, [UR9], UR4 ;  /* 0x00000004093f75b2 */ /* 0x0010620008000100 */
[----:B------:R0:W2:Y:S01]  /*0310*/  SYNCS.EXCH.64 URZ, [UR9+0x20], UR6 ;  /* 0x00002006093f75b2 */ /* 0x0000a20008000100 */
[----:B------:R0:W3:Y:S01]  /*0320*/  SYNCS.EXCH.64 URZ, [UR9+0x8], UR4 ;  /* 0x00000804093f75b2 */ /* 0x0000e20008000100 */
[----:B------:R0:W4:Y:S01]  /*0330*/  SYNCS.EXCH.64 URZ, [UR9+0x28], UR6 ;  /* 0x00002806093f75b2 */ /* 0x0001220008000100 */
[----:B------:R0:W0:Y:S01]  /*0340*/  SYNCS.EXCH.64 URZ, [UR9+0x10], UR4 ;  /* 0x00001004093f75b2 */ /* 0x0000220008000100 */
[----:B------:R0:W0:Y:S01]  /*0350*/  SYNCS.EXCH.64 URZ, [UR9+0x30], UR6 ;  /* 0x00003006093f75b2 */ /* 0x0000220008000100 */
[----:B------:R0:W0:Y:S01]  /*0360*/  SYNCS.EXCH.64 URZ, [UR9+0x18], UR4 ;  /* 0x00001804093f75b2 */ /* 0x0000220008000100 */
[----:B------:R0:W0:Y:S01]  /*0370*/  SYNCS.EXCH.64 URZ, [UR9+0x38], UR6 ;  /* 0x00003806093f75b2 */ /* 0x0000220008000100 */
[----:B------:R-:W-:Y:S01]  /*0380*/  NOP ;  /* 0x0000000000007918 */ /* 0x000fe20000000000 */
.L_x_2:
[----:B------:R-:W5:Y:S01]  /*0390*/  SHFL.IDX PT, R5, R0, RZ, 0x1f ;  /* 0x00001fff00057589 */ /* 0x000f6200000e0000 */
[----:B------:R-:W-:Y:S01]  /*03a0*/  ELECT P0, URZ, PT ;  /* 0x00000000003f782f */ /* 0x000fe20003800000 */
[----:B------:R-:W-:Y:S01]  /*03b0*/  NOP ;  /* 0x0000000000007918 */ /* 0x000fe20000000000 */
[----:B------:R-:W-:Y:S01]  /*03c0*/  ELECT P1, URZ, PT ;  /* 0x00000000003f782f */ /* 0x000fe20003820000 */
[----:B------:R-:W1:Y:S01]  /*03d0*/  SHFL.IDX PT, R3, R0, RZ, 0x1f ;  /* 0x00001fff00037589 */ /* 0x000e6200000e0000 */
[----:B0-----:R-:W-:Y:S01]  /*03e0*/  UMOV UR4, 0x20 ;  /* 0x0000002000047882 */ /* 0x001fe20000000000 */
[----:B------:R-:W-:Y:S01]  /*03f0*/  UMOV UR12, 0x80 ;  /* 0x00000080000c7882 */ /* 0x000fe20000000000 */
[----:B------:R-:W-:Y:S01]  /*0400*/  NOP ;  /* 0x0000000000007918 */ /* 0x000fe20000000000 */
[----:B------:R0:W0:Y:S01]  /*0410*/  SHFL.IDX PT, R0, R2, RZ, 0x1f ;  /* 0x00001fff02007589 */ /* 0x00002200000e0000 */
[----:B------:R-:W-:Y:S01]  /*0420*/  ULDC.64 UR50, c[0x0][0x208] ;  /* 0x0000820000327ab9 */ /* 0x000fe20000000a00 */
[----:B-----5:R-:W-:-:S02]  /*0430*/  ISETP.NE.OR P0, PT, R5, RZ, !P0 ;  /* 0x000000ff0500720c */ /* 0x020fc40004705670 */
[----:B-1----:R-:W-:Y:S02]  /*0440*/  ISETP.NE.OR P1, PT, R3, RZ, !P1 ;  /* 0x000000ff0300720c */ /* 0x002fe40004f25670 */
[----:B------:R-:W-:-:S04]  /*0450*/  SHF.R.S32.HI R3, RZ, 0x1f, R4 ;  /* 0x0000001fff037819 */ /* 0x000fc80000011404 */
[----:B------:R-:W-:-:S05]  /*0460*/  LEA.HI R3, R3, R4, RZ, 0x7 ;  /* 0x0000000403037211 */ /* 0x000fca00078f38ff */
[----:B------:R-:W-:Y:S01]  /*0470*/  VOTEU.ALL UP0, P0 ;  /* 0x00000000003f7886 */ /* 0x000fe20000000000 */
[----:B------:R-:W-:Y:S01]  /*0480*/  LOP3.LUT R3, R3, 0xffffff80, RZ, 0xc0, !PT ;  /* 0xffffff8003037812 */ /* 0x000fe200078ec0ff */
[----:B------:R-:W-:-:S03]  /*0490*/  VOTEU.ALL UP1, P1 ;  /* 0x00000000003f7886 */ /* 0x000fc60000820000 */
[----:B------:R-:W1:Y:S01]  /*04a0*/  @!UP0 S2UR UR7, SR_CgaCtaId ;  /* 0x00000000000789c3 */ /* 0x000e620000008800 */
[----:B------:R-:W-:Y:S01]  /*04b0*/  @!UP0 UMOV UR6, 0x400 ;  /* 0x0000040000068882 */ /* 0x000fe20000000000 */
[----:B------:R-:W-:-:S04]  /*04c0*/  @!UP0 UIADD3 UR4, -UR4, 0x100000, URZ ;  /* 0x0010000004048890 */ /* 0x000fc8000fffe13f */
[----:B------:R-:W-:Y:S02]  /*04d0*/  @!UP0 USHF.L.U32 UR5, UR4, 0xb, URZ ;  /* 0x0000000b04058899 */ /* 0x000fe4000800063f */
[----:B------:R-:W-:Y:S01]  /*04e0*/  @!UP0 USHF.L.U32 UR4, UR4, 0x1, URZ ;  /* 0x0000000104048899 */ /* 0x000fe2000800063f */
[----:B------:R-:W-:Y:S01]  /*04f0*/  IMAD.IADD R3, R4, 0x1, -R3 ;  /* 0x0000000104037824 */ /* 0x000fe200078e0a03 */
[----:B------:R-:W-:Y:S01]  /*0500*/  @!UP1 UMOV UR10, 0x400 ;  /* 0x00000400000a9882 */ /* 0x000fe20000000000 */
[----:B------:R-:W-:Y:S01]  /*0510*/  VOTEU.ALL UP2, P1 ;  /* 0x00000000003f7886 */ /* 0x000fe20000840000 */
[----:B------:R-:W-:Y:S01]  /*0520*/  VOTEU.ALL UP3, P1 ;  /* 0x00000000003f7886 */ /* 0x000fe20000860000 */
[----:B------:R-:W-:Y:S01]  /*0530*/  VOTEU.ALL UP4, P1 ;  /* 0x00000000003f7886 */ /* 0x000fe20000880000 */
[----:B------:R-:W5:Y:S01]  /*0540*/  @!UP1 S2UR UR11, SR_CgaCtaId ;  /* 0x00000000000b99c3 */ /* 0x000f620000008800 */
[----:B------:R-:W-:Y:S01]  /*0550*/  VOTEU.ALL UP5, P1 ;  /* 0x00000000003f7886 */ /* 0x000fe200008a0000 */
[----:B------:R-:W-:Y:S01]  /*0560*/  ISETP.NE.AND P1, PT, RZ, UR15, PT ;  /* 0x0000000fff007c0c */ /* 0x000fe2000bf25270 */
[----:B-1----:R-:W-:-:S02]  /*0570*/  @!UP0 ULEA UR9, UR7, UR6, 0x18 ;  /* 0x0000000607098291 */ /* 0x002fc4000f8ec03f */
[----:B------:R-:W-:-:S04]  /*0580*/  @!UP1 UIADD3 UR6, -UR12, 0x100000, URZ ;  /* 0x001000000c069890 */ /* 0x000fc8000fffe13f */
[----:B------:R-:W-:Y:S02]  /*0590*/  @!UP1 USHF.L.U32 UR7, UR6, 0xb, URZ ;  /* 0x0000000b06079899 */ /* 0x000fe4000800063f */
[----:B------:R-:W-:Y:S01]  /*05a0*/  @!UP1 USHF.L.U32 UR6, UR6, 0x1, URZ ;  /* 0x0000000106069899 */ /* 0x000fe2000800063f */
[----:B------:R-:W-:Y:S01]  /*05b0*/  VOTEU.ALL UP0, P0 ;  /* 0x00000000003f7886 */ /* 0x000fe20000000000 */
[----:B-----5:R-:W-:Y:S01]  /*05c0*/  @!UP1 ULEA UR10, UR11, UR10, 0x18 ;  /* 0x0000000a0b0a9291 */ /* 0x020fe2000f8ec03f */
[----:B------:R-:W-:Y:S01]  /*05d0*/  VOTEU.ALL UP1, P0 ;  /* 0x00000000003f7886 */ /* 0x000fe20000020000 */
[----:B------:R-:W1:Y:S02]  /*05e0*/  FENCE.VIEW.ASYNC.S ;  /* 0x00000000000073c6 */ /* 0x000e640000000000 */
[----:B-1----:R-:W2:Y:S02]  /*05f0*/  @!UP0 SYNCS.EXCH.64 URZ, [UR9+0x70], UR4 ;  /* 0x00007004093f85b2 */ /* 0x002ea40008000100 */
[----:B------:R1:W2:Y:S01]  /*0600*/  @!UP1 SYNCS.EXCH.64 URZ, [UR9+0x78], UR4 ;  /* 0x00007804093f95b2 */ /* 0x0002a20008000100 */
[----:B------:R-:W-:Y:S01]  /*0610*/  NOP ;  /* 0x0000000000007918 */ /* 0x000fe20000000000 */
[----:B-1----:R-:W-:-:S02]  /*0620*/  ULDC.64 UR4, c[0x0][0x598] ;  /* 0x0001660000047ab9 */ /* 0x002fc40000000a00 */
[----:B------:R-:W-:Y:S02]  /*0630*/  ISETP.NE.U32.AND P0, PT, RZ, UR4, PT ;  /* 0x00000004ff007c0c */ /* 0x000fe4000bf05070 */
[----:B------:R1:W2:Y:S02]  /*0640*/  @!UP2 SYNCS.EXCH.64 URZ, [UR10+0x50], UR6 ;  /* 0x000050060a3fa5b2 */ /* 0x0002a40008000100 */
[----:B------:R-:W-:Y:S01]  /*0650*/  ISETP.NE.AND.EX P0, PT, RZ, UR5, PT, P0 ;  /* 0x00000005ff007c0c */ /* 0x000fe2000bf05300 */
[----:B------:R1:W2:Y:S01]  /*0660*/  @!UP3 SYNCS.EXCH.64 URZ, [UR10+0x58], UR6 ;  /* 0x000058060a3fb5b2 */ /* 0x0002a20008000100 */
[----:B------:R1:W2:Y:S01]  /*0670*/  @!UP4 SYNCS.EXCH.64 URZ, [UR10+0x60], UR6 ;  /* 0x000060060a3fc5b2 */ /* 0x0002a20008000100 */
[----:B------:R1:W2:Y:S01]  /*0680*/  @!UP5 SYNCS.EXCH.64 URZ, [UR10+0x68], UR6 ;  /* 0x000068060a3fd5b2 */ /* 0x0002a20008000100 */
[----:B------:R-:W-:Y:S01]  /*0690*/  NOP ;  /* 0x0000000000007918 */ /* 0x000fe20000000000 */
[----:B--234-:R-:W-:Y:S08]  /*06a0*/  BAR.SYNC.DEFER_BLOCKING 0x0 ;  /* 0x0000000000007b1d */ /* 0x01cff00000010000 */
[----:B01----:R-:W-:Y:S05]  /*06b0*/  @!P0 BRA `(.L_x_3) ;  /* 0x00000000001c8947 */ /* 0x003fea0003800000 */
[----:B------:R-:W0:Y:S02]  /*06c0*/  LDC.64 R6, c[0x0][0x598] ;  /* 0x00016600ff067b82 */ /* 0x000e240000000a00 */
[----:B0-----:R-:W2:Y:S02]  /*06d0*/  LDG.E.64 R6, desc[UR50][R6.64] ;  /* 0x0000003206067981 */ /* 0x001ea4000c1e1b00 */
[----:B--2---:R-:W-:-:S04]  /*06e0*/  ISETP.NE.U32.AND P0, PT, R6, RZ, PT ;  /* 0x000000ff0600720c */ /* 0x004fc80003f05070 */
[----:B------:R-:W-:-:S13]  /*06f0*/  ISETP.NE.AND.EX P0, PT, R7, RZ, PT, P0 ;  /* 0x000000ff0700720c */ /* 0x000fda0003f05300 */
[----:B------:R-:W-:Y:S05]  /*0700*/  @!P0 BRA `(.L_x_3) ;  /* 0x0000000000088947 */ /* 0x000fea0003800000 */
[----:B------:R1:W5:Y:S01]  /*0710*/  LD.E R22, desc[UR50][R6.64] ;  /* 0x0000003206167980 */ /* 0x000362000c101900 */
[----:B------:R-:W-:Y:S05]  /*0720*/  BRA `(.L_x_4) ;  /* 0x0000000000247947 */ /* 0x000fea0003800000 */
.L_x_3:
[----:B------:R-:W-:Y:S02]  /*0730*/  ULDC.64 UR4, c[0x0][0x588] ;  /* 0x0001620000047ab9 */ /* 0x000fe40000000a00 */
[----:B------:R-:W-:-:S04]  /*0740*/  ISETP.NE.U32.AND P0, PT, RZ, UR4, PT ;  /* 0x00000004ff007c0c */ /* 0x000fc8000bf05070 */
[----:B------:R-:W-:-:S13]  /*0750*/  ISETP.NE.AND.EX P0, PT, RZ, UR5, PT, P0 ;  /* 0x00000005ff007c0c */ /* 0x000fda000bf05300 */
[----:B------:R-:W-:Y:S05]  /*0760*/  @!P0 BRA `(.L_x_5) ;  /* 0x00000000000c8947 */ /* 0x000fea0003800000 */
[----:B------:R-:W0:Y:S02]  /*0770*/  LDC.64 R22, c[0x0][0x588] ;  /* 0x00016200ff167b82 */ /* 0x000e240000000a00 */
[----:B0-----:R0:W5:Y:S01]  /*0780*/  LDG.E R22, desc[UR50][R22.64] ;  /* 0x0000003216167981 */ /* 0x001162000c1e1900 */
[----:B------:R-:W-:Y:S05]  /*0790*/  BRA `(.L_x_4) ;  /* 0x0000000000087947 */ /* 0x000fea0003800000 */
.L_x_5:
[----:B------:R-:W-:Y:S02]  /*07a0*/  ULDC UR4, c[0x0][0x580] ;  /* 0x0001600000047ab9 */ /* 0x000fe40000000800 */
[----:B------:R-:W-:-:S07]  /*07b0*/  IMAD.U32 R22, RZ, RZ, UR4 ;  /* 0x00000004ff167e24 */ /* 0x000fce000f8e00ff */
.L_x_4:
[----:B------:R-:W-:Y:S02]  /*07c0*/  ULDC.64 UR4, c[0x0][0x5a0] ;  /* 0x0001680000047ab9 */ /* 0x000fe40000000a00 */
[----:B------:R-:W-:-:S04]  /*07d0*/  ISETP.NE.U32.AND P0, PT, RZ, UR4, PT ;  /* 0x00000004ff007c0c */ /* 0x000fc8000bf05070 */
[----:B------:R-:W-:-:S13]  /*07e0*/  ISETP.NE.AND.EX P0, PT, RZ, UR5, PT, P0 ;  /* 0x00000005ff007c0c */ /* 0x000fda000bf05300 */
[----:B------:R-:W-:Y:S05]  /*07f0*/  @!P0 BRA `(.L_x_6) ;  /* 0x00000000001c8947 */ /* 0x000fea0003800000 */
[----:B-1----:R-:W1:Y:S02]  /*0800*/  LDC.64 R6, c[0x0][0x5a0] ;  /* 0x00016800ff067b82 */ /* 0x002e640000000a00 */
[----:B-1----:R-:W2:Y:S02]  /*0810*/  LDG.E.64 R6, desc[UR50][R6.64] ;  /* 0x0000003206067981 */ /* 0x002ea4000c1e1b00 */
[----:B--2---:R-:W-:-:S04]  /*0820*/  ISETP.NE.U32.AND P0, PT, R6, RZ, PT ;  /* 0x000000ff0600720c */ /* 0x004fc80003f05070 */
[----:B------:R-:W-:-:S13]  /*0830*/  ISETP.NE.AND.EX P0, PT, R7, RZ, PT, P0 ;  /* 0x000000ff0700720c */ /* 0x000fda0003f05300 */
[----:B------:R-:W-:Y:S05]  /*0840*/  @!P0 BRA `(.L_x_6) ;  /* 0x0000000000088947 */ /* 0x000fea0003800000 */
[----:B0-----:R2:W5:Y:S01]  /*0850*/  LD.E R23, desc[UR50][R6.64] ;  /* 0x0000003206177980 */ /* 0x001562000c101900 */
[----:B------:R-:W-:Y:S05]  /*0860*/  BRA `(.L_x_7) ;  /* 0x0000000000247947 */ /* 0x000fea0003800000 */
.L_x_6:
[----:B------:R-:W-:Y:S02]  /*0870*/  ULDC.64 UR4, c[0x0][0x590] ;  /* 0x0001640000047ab9 */ /* 0x000fe40000000a00 */
[----:B------:R-:W-:-:S04]  /*0880*/  ISETP.NE.U32.AND P0, PT, RZ, UR4, PT ;  /* 0x00000004ff007c0c */ /* 0x000fc8000bf05070 */
[----:B------:R-:W-:-:S13]  /*0890*/  ISETP.NE.AND.EX P0, PT, RZ, UR5, PT, P0 ;  /* 0x00000005ff007c0c */ /* 0x000fda000bf05300 */
[----:B------:R-:W-:Y:S05]  /*08a0*/  @!P0 BRA `(.L_x_8) ;  /* 0x00000000000c8947 */ /* 0x000fea0003800000 */
[----:B-1----:R-:W0:Y:S02]  /*08b0*/  LDC.64 R6, c[0x0][0x590] ;  /* 0x00016400ff067b82 */ /* 0x002e240000000a00 */
[----:B0-----:R0:W5:Y:S01]  /*08c0*/  LDG.E R23, desc[UR50][R6.64] ;  /* 0x0000003206177981 */ /* 0x001162000c1e1900 */
[----:B------:R-:W-:Y:S05]  /*08d0*/  BRA `(.L_x_7) ;  /* 0x0000000000087947 */ /* 0x000fea0003800000 */
.L_x_8:
[----:B------:R-:W-:Y:S02]  /*08e0*/  ULDC UR4, c[0x0][0x584] ;  /* 0x0001610000047ab9 */ /* 0x000fe40000000800 */
[----:B0-----:R-:W-:-:S07]  /*08f0*/  IMAD.U32 R23, RZ, RZ, UR4 ;  /* 0x00000004ff177e24 */ /* 0x001fce000f8e00ff */
.L_x_7:
[----:B------:R-:W3:Y:S01]  /*0900*/  S2UR UR10, SR_CTAID.Y ;  /* 0x00000000000a79c3 */ /* 0x000ee20000002600 */
[----:B------:R-:W-:Y:S01]  /*0910*/  ULDC UR5, c[0x0][0x65c] ;  /* 0x0001970000057ab9 */ /* 0x000fe20000000800 */
[----:B------:R-:W-:Y:S01]  /*0920*/  UISETP.NE.AND UP0, UPT, UR15, 0x2, UPT ;  /* 0x000000020f00788c */ /* 0x000fe2000bf05270 */
[----:B------:R-:W-:Y:S01]  /*0930*/  PRMT R5, RZ, 0x7610, R5 ;  /* 0x00007610ff057816 */ /* 0x000fe20000000005 */
[----:B------:R-:W-:Y:S01]  /*0940*/  UISETP.NE.AND UP2, UPT, UR5, 0x1, UPT ;  /* 0x000000010500788c */ /* 0x000fe2000bf45270 */
[----:B------:R-:W-:Y:S02]  /*0950*/  IMAD.MOV.U32 R18, RZ, RZ, -0x1 ;  /* 0xffffffffff127424 */ /* 0x000fe400078e00ff */
[----:B------:R-:W-:Y:S01]  /*0960*/  IMAD.MOV.U32 R19, RZ, RZ, -0x1 ;  /* 0xffffffffff137424 */ /* 0x000fe200078e00ff */
[----:B------:R-:W4:Y:S01]  /*0970*/  S2UR UR4, SR_CTAID.X ;  /* 0x00000000000479c3 */ /* 0x000f220000002500 */
[----:B------:R-:W-:-:S06]  /*0980*/  UP2UR UR45, UPR, URZ, 0x4 ;  /* 0x000000043f2d7883 */ /* 0x000fcc0008000000 */
[----:B------:R-:W-:Y:S01]  /*0990*/  @UP2 ULDC UR12, c[0x0][0x10] ;  /* 0x00000400000c2ab9 */ /* 0x000fe20000000800 */
[----:B------:R-:W-:Y:S01]  /*09a0*/  @UP2 UMOV UR7, URZ ;  /* 0x0000003f00072c82 */ /* 0x000fe20008000000 */
[----:B------:R-:W-:Y:S01]  /*09b0*/  @UP2 UMOV UR5, URZ ;  /* 0x0000003f00052c82 */ /* 0x000fe20008000000 */
[----:B012---:R-:W0:Y:S01]  /*09c0*/  LDC.64 R6, c[0x0][0x650] ;  /* 0x00019400ff067b82 */ /* 0x007e220000000a00 */
[----:B---3--:R-:W-:Y:S02]  /*09d0*/  @UP2 UMOV UR9, UR10 ;  /* 0x0000000a00092c82 */ /* 0x008fe40008000000 */
[----:B------:R-:W-:Y:S01]  /*09e0*/  @UP2 UMOV UR6, UR9 ;  /* 0x0000000900062c82 */ /* 0x000fe20008000000 */
[----:B------:R-:W-:Y:S01]  /*09f0*/  @!UP2 UMOV UR9, UR10 ;  /* 0x0000000a0009ac82 */ /* 0x000fe20008000000 */
[----:B----4-:R-:W-:-:S03]  /*0a00*/  @UP2 UIMAD.WIDE.U32 UR12, UR4, UR12, UR6 ;  /* 0x0000000c040c22a5 */ /* 0x010fc6000f8e0006 */
[----:B------:R-:W-:Y:S01]  /*0a10*/  @!UP2 ULDC UR6, c[0x0][0xc] ;  /* 0x000003000006aab9 */ /* 0x000fe20000000800 */
[----:B------:R-:W-:Y:S01]  /*0a20*/  @UP2 UIADD3 UR14, UR13, UR5, URZ ;  /* 0x000000050d0e2290 */ /* 0x000fe2000fffe03f */
[----:B------:R-:W-:Y:S02]  /*0a30*/  ULDC UR10, c[0x0][0xc] ;  /* 0x00000300000a7ab9 */ /* 0x000fe40000000800 */
[----:B------:R-:W-:Y:S01]  /*0a40*/  UMOV UR5, URZ ;  /* 0x0000003f00057c82 */ /* 0x000fe20008000000 */
[----:B------:R-:W-:Y:S01]  /*0a50*/  ULDC UR11, c[0x0][0x10] ;  /* 0x00000400000b7ab9 */ /* 0x000fe20000000800 */
[----:B------:R-:W-:Y:S02]  /*0a60*/  @!UP2 UIMAD.WIDE.U32 UR6, UR6, UR9, UR4 ;  /* 0x000000090606a2a5 */ /* 0x000fe4000f8e0004 */
[----:B------:R-:W-:Y:S01]  /*0a70*/  UIMAD.WIDE.U32 UR10, UR10, UR11, URZ ;  /* 0x0000000b0a0a72a5 */ /* 0x000fe2000f8e003f */
[----:B------:R-:W-:-:S03]  /*0a80*/  ULDC UR13, c[0x0][0x14] ;  /* 0x00000500000d7ab9 */ /* 0x000fc60000000800 */
[----:B------:R-:W-:Y:S02]  /*0a90*/  UIMAD.WIDE.U32 UR54, UR10, UR13, URZ ;  /* 0x0000000d0a3672a5 */ /* 0x000fe4000f8e003f */
[----:B------:R-:W-:Y:S01]  /*0aa0*/  UIMAD UR37, UR11, UR13, URZ ;  /* 0x0000000d0b2572a4 */ /* 0x000fe2000f8e023f */
[----:B------:R-:W-:Y:S01]  /*0ab0*/  @!UP2 UMOV UR12, UR6 ;  /* 0x00000006000cac82 */ /* 0x000fe20008000000 */
[----:B------:R-:W-:Y:S02]  /*0ac0*/  @!UP2 UMOV UR14, UR7 ;  /* 0x00000007000eac82 */ /* 0x000fe40008000000 */
[----:B------:R-:W-:Y:S02]  /*0ad0*/  UIADD3 UR37, UR55, UR37, URZ ;  /* 0x0000002537257290 */ /* 0x000fe4000fffe03f */
[----:B------:R-:W-:-:S04]  /*0ae0*/  UIADD3 UR6, UP1, UR12, UR54, URZ ;  /* 0x000000360c067290 */ /* 0x000fc8000ff3e03f */
[----:B------:R-:W-:Y:S02]  /*0af0*/  UIADD3.X UR7, UR14, UR37, URZ, UP1, !UPT ;  /* 0x000000250e077290 */ /* 0x000fe40008ffe43f */
[----:B------:R-:W-:Y:S02]  /*0b00*/  USEL UR6, UR6, UR12, !UP0 ;  /* 0x0000000c06067287 */ /* 0x000fe4000c000000 */
[----:B------:R-:W-:-:S04]  /*0b10*/  USEL UR7, UR7, UR14, !UP0 ;  /* 0x0000000e07077287 */ /* 0x000fc8000c000000 */
[----:B0-----:R-:W-:Y:S01]  /*0b20*/  ISETP.LE.U32.AND P0, PT, R6, UR6, PT ;  /* 0x0000000606007c0c */ /* 0x001fe2000bf03070 */
[----:B------:R-:W-:Y:S02]  /*0b30*/  IMAD.U32 R16, RZ, RZ, UR6 ;  /* 0x00000006ff107e24 */ /* 0x000fe4000f8e00ff */
[----:B------:R-:W-:Y:S02]  /*0b40*/  IMAD.U32 R2, RZ, RZ, UR7 ;  /* 0x00000007ff027e24 */ /* 0x000fe4000f8e00ff */
[----:B------:R-:W-:-:S03]  /*0b50*/  IMAD.U32 R17, RZ, RZ, UR7 ;  /* 0x00000007ff117e24 */ /* 0x000fc6000f8e00ff */
[----:B------:R-:W-:Y:S01]  /*0b60*/  ISETP.GE.U32.AND.EX P0, PT, R2, R7, PT, P0 ;  /* 0x000000070200720c */ /* 0x000fe20003f06100 */
[----:B------:R-:W-:-:S12]  /*0b70*/  IMAD.MOV.U32 R2, RZ, RZ, -0x1 ;  /* 0xffffffffff027424 */ /* 0x000fd800078e00ff */
[----:B------:R-:W-:Y:S05]  /*0b80*/  @P0 BRA `(.L_x_9) ;  /* 0x00000004008c0947 */ /* 0x000fea0003800000 */
[----:B------:R-:W-:Y:S01]  /*0b90*/  I2FP.F32.U32 R2, UR4 ;  /* 0x0000000400027c45 */ /* 0x000fe20008201000 */
[----:B------:R-:W-:Y:S01]  /*0ba0*/  ULDC.64 UR16, c[0x0][0x628] ;  /* 0x00018a0000107ab9 */ /* 0x000fe20000000a00 */
[----:B------:R-:W-:Y:S01]  /*0bb0*/  ULDC UR6, c[0x0][0x150] ;  /* 0x0000540000067ab9 */ /* 0x000fe20000000800 */
[----:B------:R-:W-:Y:S01]  /*0bc0*/  ISETP.NE.U32.AND P0, PT, RZ, UR16, PT ;  /* 0x00000010ff007c0c */ /* 0x000fe2000bf05070 */
[----:B------:R-:W-:Y:S01]  /*0bd0*/  ULDC UR15, c[0x0][0x630] ;  /* 0x00018c00000f7ab9 */ /* 0x000fe20000000800 */
[----:B------:R-:W-:Y:S01]  /*0be0*/  FMUL R2, R2, UR6 ;  /* 0x0000000602027c20 */ /* 0x000fe20008400000 */
[----:B------:R-:W-:Y:S01]  /*0bf0*/  R2UR UR19, R16 ;  /* 0x00000000101372ca */ /* 0x000fe200000e0000 */
[----:B------:R-:W-:Y:S01]  /*0c00*/  ULDC UR21, c[0x0][0x154] ;  /* 0x0000550000157ab9 */ /* 0x000fe20000000800 */
[----:B------:R-:W-:Y:S01]  /*0c10*/  ISETP.NE.AND.EX P0, PT, RZ, UR17, PT, P0 ;  /* 0x00000011ff007c0c */ /* 0x000fe2000bf05300 */
[----:B------:R0:W1:Y:S01]  /*0c20*/  F2I.U32.TRUNC.NTZ R5, R2 ;  /* 0x0000000200057305 */ /* 0x000062000020f000 */
[----:B------:R-:W-:-:S02]  /*0c30*/  R2UR UR20, R17 ;  /* 0x00000000111472ca */ /* 0x000fc400000e0000 */
[----:B------:R-:W-:Y:S02]  /*0c40*/  R2UR UR6, R16 ;  /* 0x00000000100672ca */ /* 0x000fe400000e0000 */
[----:B------:R-:W-:-:S07]  /*0c50*/  R2UR UR7, R17 ;  /* 0x00000000110772ca */ /* 0x000fce00000e0000 */
[----:B0-----:R-:W-:Y:S08]  /*0c60*/  @!P0 BRA `(.L_x_10) ;  /* 0x0000000000308947 */ /* 0x001ff00003800000 */
[----:B------:R-:W-:Y:S01]  /*0c70*/  R2UR UR6, R16 ;  /* 0x00000000100672ca */ /* 0x000fe200000e0000 */
[----:B------:R-:W-:Y:S01]  /*0c80*/  ULDC UR12, c[0x0][0x634] ;  /* 0x00018d00000c7ab9 */ /* 0x000fe20000000800 */
[----:B------:R-:W-:-:S11]  /*0c90*/  R2UR UR14, R17 ;  /* 0x00000000110e72ca */ /* 0x000fd600000e0000 */
[----:B------:R-:W-:-:S04]  /*0ca0*/  UIADD3 UR12, UP1, UR6, UR12, URZ ;  /* 0x0000000c060c7290 */ /* 0x000fc8000ff3e03f */
[----:B------:R-:W-:-:S04]  /*0cb0*/  UIADD3.X UR14, URZ, UR14, URZ, UP1, !UPT ;  /* 0x0000000e3f0e7290 */ /* 0x000fc80008ffe43f */
[----:B------:R-:W-:-:S04]  /*0cc0*/  UIMAD.WIDE.U32 UR6, UR14, UR16, URZ ;  /* 0x000000100e0672a5 */ /* 0x000fc8000f8e003f */
[----:B------:R-:W-:Y:S02]  /*0cd0*/  UIMAD.WIDE.U32 UR10, UP1, UR12, UR17, UR6 ;  /* 0x000000110c0a72a5 */ /* 0x000fe4000f820006 */
[----:B------:R-:W-:Y:S02]  /*0ce0*/  UIMAD.WIDE.U32 UR6, UR12, UR16, URZ ;  /* 0x000000100c0672a5 */ /* 0x000fe4000f8e003f */
[----:B------:R-:W-:Y:S02]  /*0cf0*/  UIADD3.X UR13, URZ, URZ, URZ, UP1, !UPT ;  /* 0x0000003f3f0d7290 */ /* 0x000fe40008ffe43f */
[----:B------:R-:W-:Y:S01]  /*0d00*/  UIADD3 URZ, UP1, UR7, UR10, URZ ;  /* 0x0000000a073f7290 */ /* 0x000fe2000ff3e03f */
[----:B------:R-:W-:-:S03]  /*0d10*/  UMOV UR12, UR11 ;  /* 0x0000000b000c7c82 */ /* 0x000fc60008000000 */
[----:B------:R-:W-:-:S12]  /*0d20*/  UIMAD.WIDE.U32.X UR6, UR14, UR17, UR12, UP1 ;  /* 0x000000110e0672a5 */ /* 0x000fd800088e040c */
.L_x_10:
[----:B------:R-:W-:Y:S01]  /*0d30*/  USHF.R.U64 UR5, UR6, UR15, UR7 ;  /* 0x0000000f06057299 */ /* 0x000fe20008001207 */
[----:B------:R-:W-:Y:S01]  /*0d40*/  I2FP.F32.U32 R2, UR9 ;  /* 0x0000000900027c45 */ /* 0x000fe20008201000 */
[----:B------:R-:W-:Y:S01]  /*0d50*/  USHF.R.U32.HI UR6, URZ, UR15, UR7 ;  /* 0x0000000f3f067299 */ /* 0x000fe20008011607 */
[----:B-1----:R-:W-:Y:S01]  /*0d60*/  R2UR UR14, R5 ;  /* 0x00000000050e72ca */ /* 0x002fe200000e0000 */
[----:B------:R-:W-:Y:S02]  /*0d70*/  UIADD3 UR17, UP1, URZ, -UR5, URZ ;  /* 0x800000053f117290 */ /* 0x000fe4000ff3e03f */
[----:B------:R-:W-:Y:S01]  /*0d80*/  FMUL R2, R2, UR21 ;  /* 0x0000001502027c20 */ /* 0x000fe20008400000 */
[----:B------:R-:W-:Y:S01]  /*0d90*/  ULDC.64 UR10, c[0x0][0x620] ;  /* 0x00018800000a7ab9 */ /* 0x000fe20000000a00 */
[----:B------:R-:W-:Y:S01]  /*0da0*/  UIADD3.X UR6, URZ, ~UR6, URZ, UP1, !UPT ;  /* 0x800000063f067290 */ /* 0x000fe20008ffe43f */
[----:B------:R-:W-:Y:S01]  /*0db0*/  UMOV UR12, UR19 ;  /* 0x00000013000c7c82 */ /* 0x000fe20008000000 */
[----:B------:R-:W-:-:S02]  /*0dc0*/  UMOV UR13, UR20 ;  /* 0x00000014000d7c82 */ /* 0x000fc40008000000 */
[----:B------:R-:W-:Y:S01]  /*0dd0*/  UIMAD UR6, UR6, UR10, URZ ;  /* 0x0000000a060672a4 */ /* 0x000fe2000f8e023f */
[----:B------:R-:W0:Y:S01]  /*0de0*/  F2I.U32.TRUNC.NTZ R2, R2 ;  /* 0x0000000200027305 */ /* 0x000e22000020f000 */
[----:B------:R-:W-:Y:S02]  /*0df0*/  UIMAD.WIDE.U32 UR12, UR17, UR10, UR12 ;  /* 0x0000000a110c72a5 */ /* 0x000fe4000f8e000c */
[----:B------:R-:W-:Y:S01]  /*0e00*/  UIMAD UR17, UR17, UR11, UR6 ;  /* 0x0000000b111172a4 */ /* 0x000fe2000f8e0206 */
[----:B------:R-:W-:Y:S01]  /*0e10*/  ULDC UR24, c[0x0][0x658] ;  /* 0x0001960000187ab9 */ /* 0x000fe20000000800 */
[----:B------:R-:W-:Y:S02]  /*0e20*/  UMOV UR22, 0xffffffff ;  /* 0xffffffff00167882 */ /* 0x000fe40000000000 */
[----:B------:R-:W-:Y:S01]  /*0e30*/  UIADD3 UR17, UR13, UR17, URZ ;  /* 0x000000110d117290 */ /* 0x000fe2000fffe03f */
[----:B------:R-:W-:Y:S01]  /*0e40*/  ULDC UR19, c[0x0][0x618] ;  /* 0x0001860000137ab9 */ /* 0x000fe20000000800 */
[----:B------:R-:W-:Y:S01]  /*0e50*/  ULDC.64 UR6, c[0x0][0x640] ;  /* 0x0001900000067ab9 */ /* 0x000fe20000000a00 */
[----:B------:R-:W-:Y:S01]  /*0e60*/  USHF.L.U32 UR13, UR22, UR24, URZ ;  /* 0x00000018160d7299 */ /* 0x000fe2000800063f */
[----:B------:R-:W-:Y:S01]  /*0e70*/  ISETP.NE.U32.AND P0, PT, RZ, UR6, PT ;  /* 0x00000006ff007c0c */ /* 0x000fe2000bf05070 */
[----:B------:R-:W-:-:S02]  /*0e80*/  USHF.R.U64 UR22, UR12, UR19, UR17 ;  /* 0x000000130c167299 */ /* 0x000fc40008001211 */
[----:B------:R-:W-:Y:S01]  /*0e90*/  USHF.R.U32.HI UR12, URZ, UR19, UR17 ;  /* 0x000000133f0c7299 */ /* 0x000fe20008011611 */
[----:B0-----:R-:W-:Y:S01]  /*0ea0*/  R2UR UR16, R2 ;  /* 0x00000000021072ca */ /* 0x001fe200000e0000 */
[----:B------:R-:W-:Y:S01]  /*0eb0*/  ULDC UR21, c[0x0][0x608] ;  /* 0x0001820000157ab9 */ /* 0x000fe20000000800 */
[----:B------:R-:W-:Y:S01]  /*0ec0*/  ISETP.NE.AND.EX P0, PT, RZ, UR7, PT, P0 ;  /* 0x00000007ff007c0c */ /* 0x000fe2000bf05300 */
[----:B------:R-:W-:Y:S02]  /*0ed0*/  USHF.R.U64 UR26, UR22, UR21, UR12 ;  /* 0x00000015161a7299 */ /* 0x000fe4000800120c */
[----:B------:R-:W-:Y:S01]  /*0ee0*/  USHF.R.U32.HI UR12, URZ, UR21, UR12 ;  /* 0x000000153f0c7299 */ /* 0x000fe2000801160c */
[----:B------:R-:W-:Y:S01]  /*0ef0*/  UMOV UR20, 0x1 ;  /* 0x0000000100147882 */ /* 0x000fe20000000000 */
[----:B------:R-:W-:Y:S02]  /*0f00*/  UIADD3 UR14, -UR14, URZ, URZ ;  /* 0x0000003f0e0e7290 */ /* 0x000fe4000fffe13f */
[----:B------:R-:W-:-:S02]  /*0f10*/  USHF.R.U64 UR27, UR26, UR24, UR12 ;  /* 0x000000181a1b7299 */ /* 0x000fc4000800120c */
[----:B------:R-:W-:Y:S01]  /*0f20*/  USHF.L.U32 UR19, UR20, UR24, URZ ;  /* 0x0000001814137299 */ /* 0x000fe2000800063f */
[----:B------:R-:W-:Y:S01]  /*0f30*/  ULDC UR15, c[0x0][0x144] ;  /* 0x00005100000f7ab9 */ /* 0x000fe20000000800 */
[----:B------:R-:W-:Y:S01]  /*0f40*/  ULDC UR10, c[0x0][0x600] ;  /* 0x00018000000a7ab9 */ /* 0x000fe20000000800 */
[----:B------:R-:W-:Y:S02]  /*0f50*/  ULOP3.LUT UR20, URZ, UR13, URZ, 0x33, !UPT ;  /* 0x0000000d3f147292 */ /* 0x000fe4000f8e333f */
[----:B------:R-:W-:Y:S02]  /*0f60*/  USHF.R.U32.HI UR13, URZ, UR24, UR12 ;  /* 0x000000183f0d7299 */ /* 0x000fe4000801160c */
[----:B------:R-:W-:Y:S02]  /*0f70*/  UIADD3 UR11, UR10, -0x1, URZ ;  /* 0xffffffff0a0b7890 */ /* 0x000fe4000fffe03f */
[----:B------:R-:W-:Y:S02]  /*0f80*/  UIADD3 UR23, -UR16, URZ, URZ ;  /* 0x0000003f10177290 */ /* 0x000fe4000fffe13f */
[----:B------:R-:W-:Y:S01]  /*0f90*/  UIMAD UR4, UR15, UR14, UR4 ;  /* 0x0000000e0f0472a4 */ /* 0x000fe2000f8e0204 */
[----:B------:R-:W-:Y:S01]  /*0fa0*/  ULDC UR28, c[0x0][0x148] ;  /* 0x00005200001c7ab9 */ /* 0x000fe20000000800 */
[----:B------:R-:W-:Y:S01]  /*0fb0*/  ULDC UR24, c[0x0][0x648] ;  /* 0x0001920000187ab9 */ /* 0x000fe20000000800 */
[----:B------:R-:W-:Y:S01]  /*0fc0*/  ULDC UR25, c[0x0][0x638] ;  /* 0x00018e0000197ab9 */ /* 0x000fe20000000800 */
[----:B------:R-:W-:Y:S01]  /*0fd0*/  UMOV UR12, UR27 ;  /* 0x0000001b000c7c82 */ /* 0x000fe20008000000 */
[----:B------:R-:W-:Y:S07]  /*0fe0*/  @!P0 BRA `(.L_x_11) ;  /* 0x0000000000308947 */ /* 0x000fee0003800000 */
[----:B------:R-:W-:Y:S02]  /*0ff0*/  ULDC UR16, c[0x0][0x64c] ;  /* 0x0001930000107ab9 */ /* 0x000fe40000000800 */
        /* <DEDUP_REMOVED lines=8> */
[----:B------:R-:W-:-:S07]  /*1080*/  UIMAD.WIDE.U32.X UR6, UR21, UR7, UR16, UP1 ;  /* 0x00000007150672a5 */ /* 0x000fce00088e0410 */
[----:B------:R-:W-:Y:S01]  /*1090*/  UMOV UR12, UR6 ;  /* 0x00000006000c7c82 */ /* 0x000fe20008000000 */
[----:B------:R-:W-:-:S05]  /*10a0*/  UMOV UR13, UR7 ;  /* 0x00000007000d7c82 */ /* 0x000fca0008000000 */
.L_x_11:
[----:B------:R-:W-:Y:S01]  /*10b0*/  UISETP.NE.AND UP1, UPT, UR45, URZ, UPT ;  /* 0x0000003f2d00728c */ /* 0x000fe2000bf25270 */
[----:B------:R-:W-:Y:S01]  /*10c0*/  IMAD.MOV.U32 R5, RZ, RZ, 0x1 ;  /* 0x00000001ff057424 */ /* 0x000fe200078e00ff */
[----:B------:R-:W-:Y:S01]  /*10d0*/  USHF.R.U64 UR6, UR12, UR24, UR13 ;  /* 0x000000180c067299 */ /* 0x000fe2000800120d */
[----:B------:R-:W-:Y:S01]  /*10e0*/  IMAD.U32 R19, RZ, RZ, UR5 ;  /* 0x00000005ff137e24 */ /* 0x000fe2000f8e00ff */
[----:B------:R-:W-:Y:S02]  /*10f0*/  ULOP3.LUT UR20, UR26, UR20, URZ, 0xc0, !UPT ;  /* 0x000000141a147292 */ /* 0x000fe4000f8ec03f */
[----:B------:R-:W-:Y:S02]  /*1100*/  UIADD3 UR7, -UR6, URZ, URZ ;  /* 0x0000003f06077290 */ /* 0x000fe4000fffe13f */
[----:B------:R-:W-:Y:S02]  /*1110*/  UIMAD UR19, UR19, UR6, UR20 ;  /* 0x00000006131372a4 */ /* 0x000fe4000f8e0214 */
[----:B------:R-:W-:-:S02]  /*1120*/  ULOP3.LUT UR11, UR22, UR11, URZ, 0xc0, !UPT ;  /* 0x0000000b160b7292 */ /* 0x000fc4000f8ec03f */
[----:B------:R-:W-:Y:S02]  /*1130*/  @UP1 UIMAD UR4, UR28, UR23, UR9 ;  /* 0x000000171c0412a4 */ /* 0x000fe4000f8e0209 */
[----:B------:R-:W-:-:S03]  /*1140*/  UIMAD UR6, UR7, UR25, UR27 ;  /* 0x00000019070672a4 */ /* 0x000fc6000f8e021b */
[----:B------:R-:W-:Y:S01]  /*1150*/  ULDC UR7, c[0x0][0x610] ;  /* 0x0001840000077ab9 */ /* 0x000fe20000000800 */
[----:B------:R-:W-:Y:S02]  /*1160*/  UIMAD UR6, UR6, UR10, UR11 ;  /* 0x0000000a060672a4 */ /* 0x000fe4000f8e020b */
[----:B------:R-:W-:-:S04]  /*1170*/  UIMAD UR4, UR19, UR7, UR4 ;  /* 0x00000007130472a4 */ /* 0x000fc8000f8e0204 */
[----:B------:R-:W-:Y:S02]  /*1180*/  USEL UR7, UR6, UR4, !UP1 ;  /* 0x0000000406077287 */ /* 0x000fe4000c800000 */
[----:B------:R-:W-:-:S04]  /*1190*/  USEL UR4, UR4, UR6, !UP1 ;  /* 0x0000000604047287 */ /* 0x000fc8000c800000 */
[----:B------:R-:W-:Y:S02]  /*11a0*/  IMAD.U32 R2, RZ, RZ, UR7 ;  /* 0x00000007ff027e24 */ /* 0x000fe4000f8e00ff */
[----:B------:R-:W-:-:S07]  /*11b0*/  IMAD.U32 R18, RZ, RZ, UR4 ;  /* 0x00000004ff127e24 */ /* 0x000fce000f8e00ff */
.L_x_9:
[----:B------:R-:W-:Y:S02]  /*11c0*/  ULDC UR4, c[0x0][0x28c] ;  /* 0x0000a30000047ab9 */ /* 0x000fe40000000800 */
[----:B------:R-:W-:-:S04]  /*11d0*/  UIADD3 UR4, UR4, 0xff, URZ ;  /* 0x000000ff04047890 */ /* 0x000fc8000fffe03f */
[----:B------:R-:W-:-:S04]  /*11e0*/  USHF.R.S32.HI UR5, URZ, 0x1f, UR4 ;  /* 0x0000001f3f057899 */ /* 0x000fc80008011404 */
[----:B------:R-:W-:-:S04]  /*11f0*/  ULEA.HI UR5, UR5, UR4, URZ, 0x8 ;  /* 0x0000000405057291 */ /* 0x000fc8000f8f403f */
[----:B------:R-:W-:Y:S01]  /*1200*/  USHF.R.S32.HI UR38, URZ, 0x8, UR5 ;  /* 0x000000083f267899 */ /* 0x000fe20008011405 */
[----:B------:R-:W-:Y:S11]  /*1210*/  @!P1 BRA `(.L_x_12) ;  /* 0x0000005000e09947 */ /* 0x000ff60003800000 */
[----:B------:R-:W-:-:S06]  /*1220*/  UISETP.GT.U32.AND UP1, UPT, UR18, 0x1, UPT ;  /* 0x000000011200788c */ /* 0x000fcc000bf24070 */
[----:B------:R-:W-:-:S13]  /*1230*/  PLOP3.LUT P0, PT, PT, PT, UP1, 0x80, 0x0 ;  /* 0x000000000000781c */ /* 0x000fda0003f0f018 */
[----:B------:R-:W-:Y:S05]  /*1240*/  @P0 EXIT ;  /* 0x000000000000094d */ /* 0x000fea0003800000 */
.L_x_13:
[----:B------:R-:W-:-:S08]  /*1250*/  NOP ;  /* 0x0000000000007918 */ /* 0x000fd00000000000 */
[----:B------:R-:W0:Y:S02]  /*1260*/  USETMAXREG.TRY_ALLOC.CTAPOOL UP1, 0xe8 ;  /* 0x000000e8000079c8 */ /* 0x000e240008020600 */
[----:B0-----:R-:W-:-:S13]  /*1270*/  PLOP3.LUT P0, PT, PT, PT, UP1, 0x80, 0x0 ;  /* 0x000000000000781c */ /* 0x001fda0003f0f018 */
[----:B------:R-:W-:Y:S05]  /*1280*/  @!P0 BRA `(.L_x_13) ;  /* 0xfffffffc00f08947 */ /* 0x000fea000383ffff */
[----:B------:R-:W-:-:S13]  /*1290*/  LOP3.LUT P0, RZ, R5, 0xff, RZ, 0xc0, !PT ;  /* 0x000000ff05ff7812 */ /* 0x000fda000780c0ff */
[----:B------:R-:W-:Y:S05]  /*12a0*/  @!P0 EXIT ;  /* 0x000000000000894d */ /* 0x000fea0003800000 */
[----:B------:R-:W0:Y:S01]  /*12b0*/  S2UR UR5, SR_CgaCtaId ;  /* 0x00000000000579c3 */ /* 0x000e220000008800 */
[----:B------:R-:W-:Y:S01]  /*12c0*/  VIADD R6, R0, 0xffffffff ;  /* 0xffffffff00067836 */ /* 0x000fe20000000000 */
[----:B------:R-:W-:Y:S01]  /*12d0*/  SHF.R.S32.HI R0, RZ, 0x1f, R3 ;  /* 0x0000001fff007819 */ /* 0x000fe20000011403 */
[----:B------:R-:W-:Y:S01]  /*12e0*/  USHF.R.U32.HI UR4, URZ, 0x2, UR38 ;  /* 0x000000023f047899 */ /* 0x000fe20008011626 */
[----:B------:R-:W-:Y:S02]  /*12f0*/  UMOV UR41, 0x400 ;  /* 0x0000040000297882 */ /* 0x000fe40000000000 */
[----:B------:R-:W-:Y:S01]  /*1300*/  R2UR UR49, R6 ;  /* 0x00000000063172ca */ /* 0x000fe200000e0000 */
[----:B------:R-:W-:Y:S01]  /*1310*/  ULOP3.LUT UR42, UR38, 0x3, URZ, 0xc0, !UPT ;  /* 0x00000003262a7892 */ /* 0x000fe2000f8ec03f */
[CC--:B------:R-:W-:Y:S01]  /*1320*/  LEA.HI R4, R0.reuse, R3.reuse, RZ, 0x2 ;  /* 0x0000000300047211 */ /* 0x0c0fe200078f10ff */
[----:B------:R-:W-:Y:S01]  /*1330*/  ULOP3.LUT UR4, UR4, 0x1, URZ, 0xc0, !UPT ;  /* 0x0000000104047892 */ /* 0x000fe2000f8ec03f */
[----:B------:R-:W-:Y:S01]  /*1340*/  LEA.HI R0, R0, R3, RZ, 0x5 ;  /* 0x0000000300007211 */ /* 0x000fe200078f28ff */
[----:B------:R-:W-:Y:S01]  /*1350*/  USEL UR42, UR42, URZ, !UP0 ;  /* 0x0000003f2a2a7287 */ /* 0x000fe2000c000000 */
[--C-:B------:R-:W-:Y:S01]  /*1360*/  SHF.R.S32.HI R48, RZ, 0x2, R4.reuse ;  /* 0x00000002ff307819 */ /* 0x100fe20000011404 */
[----:B------:R-:W-:Y:S01]  /*1370*/  UISETP.EQ.U32.AND UP0, UPT, UR4, 0x1, !UP0 ;  /* 0x000000010400788c */ /* 0x000fe2000c702070 */
[----:B------:R-:W-:Y:S01]  /*1380*/  SHF.R.S32.HI R5, RZ, 0x1f, R4 ;  /* 0x0000001fff057819 */ /* 0x000fe20000011404 */
[----:B------:R-:W-:Y:S01]  /*1390*/  UISETP.LT.AND UP1, UPT, UR38, 0x1, UPT ;  /* 0x000000012600788c */ /* 0x000fe2000bf21270 */
[----:B------:R-:W-:Y:S01]  /*13a0*/  LOP3.LUT R50, R4, 0xfffffffc, RZ, 0xc0, !PT ;  /* 0xfffffffc04327812 */ /* 0x000fe200078ec0ff */
[----:B------:R-:W-:Y:S01]  /*13b0*/  ULDC UR6, c[0x0][0x284] ;  /* 0x0000a10000067ab9 */ /* 0x000fe20000000800 */
[----:B------:R-:W-:Y:S01]  /*13c0*/  LEA.HI R5, R5, R48, RZ, 0x3 ;  /* 0x0000003005057211 */ /* 0x000fe200078f18ff */
[----:B------:R-:W-:Y:S01]  /*13d0*/  USHF.L.U32 UR49, UR49, 0x3, URZ ;  /* 0x0000000331317899 */ /* 0x000fe2000800063f */
[----:B------:R-:W-:Y:S01]  /*13e0*/  ISETP.NE.AND P0, PT, R6, RZ, PT ;  /* 0x000000ff0600720c */ /* 0x000fe20003f05270 */
[----:B------:R-:W-:Y:S01]  /*13f0*/  USEL UR44, UR38, 0x1, UP1 ;  /* 0x00000001262c7887 */ /* 0x000fe20008800000 */
[----:B------:R-:W-:Y:S01]  /*1400*/  LOP3.LUT R5, R5, 0xfffffff8, RZ, 0xc0, !PT ;  /* 0xfffffff805057812 */ /* 0x000fe200078ec0ff */
[----:B------:R-:W-:Y:S01]  /*1410*/  IMAD.IADD R50, R3, 0x1, -R50 ;  /* 0x0000000103327824 */ /* 0x000fe200078e0a32 */
[----:B0-----:R-:W-:Y:S01]  /*1420*/  ULEA UR41, UR5, UR41, 0x18 ;  /* 0x0000002905297291 */ /* 0x001fe2000f8ec03f */
[----:B------:R-:W-:Y:S01]  /*1430*/  IMAD.U32 R52, RZ, RZ, UR49 ;  /* 0x00000031ff347e24 */ /* 0x000fe2000f8e00ff */
[----:B------:R-:W-:Y:S01]  /*1440*/  SEL R60, RZ, 0x1, P0 ;  /* 0x00000001ff3c7807 */ /* 0x000fe20000000000 */
[----:B------:R-:W-:Y:S01]  /*1450*/  IMAD.IADD R48, R48, 0x1, -R5 ;  /* 0x0000000130307824 */ /* 0x000fe200078e0a05 */
[----:B------:R-:W-:Y:S01]  /*1460*/  UIADD3 UR43, UR41, 0x50, URZ ;  /* 0x00000050292b7890 */ /* 0x000fe2000fffe03f */
[----:B------:R-:W-:Y:S01]  /*1470*/  SHF.R.S32.HI R5, RZ, 0x5, R0 ;  /* 0x00000005ff057819 */ /* 0x000fe20000011400 */
[----:B------:R-:W-:Y:S01]  /*1480*/  UIADD3 UR4, UR41, 0x20180, URZ ;  /* 0x0002018029047890 */ /* 0x000fe2000fffe03f */
[C---:B------:R-:W-:Y:S01]  /*1490*/  LOP3.LUT R54, R52.reuse, 0x8, RZ, 0xc0, !PT ;  /* 0x0000000834367812 */ /* 0x040fe200078ec0ff */
[----:B------:R-:W-:Y:S01]  /*14a0*/  UIADD3 UR5, UR41, 0x180, URZ ;  /* 0x0000018029057890 */ /* 0x000fe2000fffe03f */
[--C-:B------:R-:W-:Y:S01]  /*14b0*/  SHF.R.S32.HI R49, RZ, 0x1f, R48.reuse ;  /* 0x0000001fff317819 */ /* 0x100fe20000011430 */
[----:B------:R-:W-:Y:S01]  /*14c0*/  USHF.R.U32.HI UR4, URZ, 0x4, UR4 ;  /* 0x000000043f047899 */ /* 0x000fe20008011604 */
[C-C-:B------:R-:W-:Y:S01]  /*14d0*/  IMAD R55, R5.reuse, -0x10, -R48.reuse ;  /* 0xfffffff005377824 */ /* 0x140fe200078e0a30 */
[----:B------:R-:W-:Y:S01]  /*14e0*/  USHF.R.U32.HI UR5, URZ, 0x4, UR5 ;  /* 0x000000043f057899 */ /* 0x000fe20008011605 */
[----:B------:R-:W-:Y:S01]  /*14f0*/  IMAD.U32 R51, RZ, RZ, UR43 ;  /* 0x0000002bff337e24 */ /* 0x000fe2000f8e00ff */
[----:B------:R-:W-:Y:S01]  /*1500*/  ULOP3.LUT UR4, UR4, 0x3fff, URZ, 0xc0, !UPT ;  /* 0x00003fff04047892 */ /* 0x000fe2000f8ec03f */
[----:B------:R-:W-:Y:S01]  /*1510*/  IMAD.WIDE R48, R5, 0x10, R48 ;  /* 0x0000001005307825 */ /* 0x000fe200078e0230 */
[----:B------:R-:W-:Y:S01]  /*1520*/  ULOP3.LUT UR5, UR5, 0x3fff, URZ, 0xc0, !UPT ;  /* 0x00003fff05057892 */ /* 0x000fe2000f8ec03f */
[----:B------:R-:W-:Y:S01]  /*1530*/  LOP3.LUT R52, R52, 0x8, RZ, 0xc, !PT ;  /* 0x0000000834347812 */ /* 0x000fe200078e0cff */
[----:B------:R-:W-:Y:S01]  /*1540*/  ULOP3.LUT UR36, UR39, 0x1, URZ, 0xfc, !UPT ;  /* 0x0000000127247892 */ /* 0x000fe2000f8efc3f */
[----:B------:R-:W-:Y:S01]  /*1550*/  VIADD R53, R51, UR49 ;  /* 0x0000003133357c36 */ /* 0x000fe20008000000 */
[----:B------:R-:W-:Y:S01]  /*1560*/  LOP3.LUT R54, R54, 0x18, RZ, 0x3c, !PT ;  /* 0x0000001836367812 */ /* 0x000fe200078e3cff */
[----:B------:R-:W-:Y:S01]  /*1570*/  VIADD R55, R55, UR6 ;  /* 0x0000000637377c36 */ /* 0x000fe20008000000 */
[----:B------:R-:W-:-:S02]  /*1580*/  USHF.L.U32 UR40, UR38, 0x1, URZ ;  /* 0x0000000126287899 */ /* 0x000fc4000800063f */
[----:B------:R-:W-:Y:S02]  /*1590*/  UIADD3 UR44, -UR44, UR38, URZ ;  /* 0x000000262c2c7290 */ /* 0x000fe4000fffe13f */
[----:B------:R-:W-:Y:S02]  /*15a0*/  USEL UR46, URZ, 0x1, !UP0 ;  /* 0x000000013f2e7887 */ /* 0x000fe4000c000000 */
[----:B------:R-:W-:Y:S02]  /*15b0*/  ULOP3.LUT UR47, UR4, 0x10000, URZ, 0xfc, !UPT ;  /* 0x00010000042f7892 */ /* 0x000fe4000f8efc3f */
[----:B------:R-:W-:-:S12]  /*15c0*/  ULOP3.LUT UR48, UR5, 0x10000, URZ, 0xfc, !UPT ;  /* 0x0001000005307892 */ /* 0x000fd8000f8efc3f */
.L_x_81:
[----:B------:R-:W-:Y:S01]  /*15d0*/  SHF.L.U32 R0, R60, 0x1f, RZ ;  /* 0x0000001f3c007819 */ /* 0x000fe200000006ff */
[----:B------:R-:W-:Y:S02]  /*15e0*/  ULDC UR4, c[0x0][0x28c] ;  /* 0x0000a30000047ab9 */ /* 0x000fe40000000800 */
[----:B------:R-:W-:Y:S01]  /*15f0*/  ISETP.LT.AND P1, PT, RZ, UR4, PT ;  /* 0x00000004ff007c0c */ /* 0x000fe2000bf21270 */
[----:B------:R-:W0:Y:S02]  /*1600*/  SYNCS.PHASECHK.TRANS64.TRYWAIT P0, [R51+UR49], R0 ;  /* 0x00000000330075a7 */ /* 0x000e240008000171 */
[----:B01234-:R-:W-:Y:S10]  /*1610*/  @!P0 BRA `(.L_x_14) ;  /* 0x00000060005c8947 */ /* 0x01fff40003800000 */
.L_x_103:
[----:B------:R-:W-:Y:S05]  /*1620*/  @P1 BRA `(.L_x_15) ;  /* 0x0000000000401947 */ /* 0x000fea0003800000 */
[----:B0-----:R-:W-:Y:S01]  /*1630*/  MOV R0, 0x0 ;  /* 0x0000000000007802 */ /* 0x001fe20000000f00 */
[----:B------:R-:W-:Y:S01]  /*1640*/  ULDC.64 UR4, c[0x4][0x68] ;  /* 0x01001a0000047ab9 */ /* 0x000fe20000000a00 */
[----:B------:R-:W-:Y:S01]  /*1650*/  ULDC.64 UR6, c[0x4][0x8] ;  /* 0x0100020000067ab9 */ /* 0x000fe20000000a00 */
[----:B------:R-:W-:Y:S01]  /*1660*/  IMAD.U32 R4, RZ, RZ, UR4 ;  /* 0x00000004ff047e24 */ /* 0x000fe2000f8e00ff */
[----:B------:R0:W1:Y:S01]  /*1670*/  LDC.64 R14, c[0x4][R0] ;  /* 0x01000000000e7b82 */ /* 0x0000620000000a00 */
[----:B------:R-:W-:Y:S01]  /*1680*/  IMAD.U32 R5, RZ, RZ, UR5 ;  /* 0x00000005ff057e24 */ /* 0x000fe2000f8e00ff */
[----:B------:R-:W-:Y:S01]  /*1690*/  ULDC.64 UR4, c[0x4][0x70] ;  /* 0x01001c0000047ab9 */ /* 0x000fe20000000a00 */
[----:B------:R-:W-:Y:S02]  /*16a0*/  IMAD.U32 R10, RZ, RZ, UR6 ;  /* 0x00000006ff0a7e24 */ /* 0x000fe4000f8e00ff */
[----:B------:R-:W-:Y:S02]  /*16b0*/  IMAD.U32 R6, RZ, RZ, UR4 ;  /* 0x00000004ff067e24 */ /* 0x000fe4000f8e00ff */
[----:B------:R-:W-:-:S02]  /*16c0*/  IMAD.U32 R7, RZ, RZ, UR5 ;  /* 0x00000005ff077e24 */ /* 0x000fc4000f8e00ff */
[----:B------:R-:W-:Y:S02]  /*16d0*/  IMAD.U32 R11, RZ, RZ, UR7 ;  /* 0x00000007ff0b7e24 */ /* 0x000fe4000f8e00ff */
[----:B------:R-:W-:Y:S02]  /*16e0*/  IMAD.MOV.U32 R8, RZ, RZ, 0x1e1 ;  /* 0x000001e1ff087424 */ /* 0x000fe400078e00ff */
[----:B------:R-:W-:Y:S02]  /*16f0*/  IMAD.MOV.U32 R12, RZ, RZ, 0x1 ;  /* 0x00000001ff0c7424 */ /* 0x000fe400078e00ff */
[----:B0-----:R-:W-:-:S07]  /*1700*/  IMAD.MOV.U32 R13, RZ, RZ, RZ ;  /* 0x000000ffff0d7224 */ /* 0x001fce00078e00ff */
[----:B------:R-:W-:-:S07]  /*1710*/  LEPC R20, `(.L_x_15) ;  /* 0x000000001014794e */ /* 0x000fce0000000000 */
[----:B-1---5:R-:W-:Y:S05]  /*1720*/  CALL.ABS.NOINC R14 ;  /* 0x000000000e007343 */ /* 0x022fea0003c00000 */
.L_x_15:
[----:B0-----:R-:W-:-:S05]  /*1730*/  IMAD.U32 R0, RZ, RZ, UR36 ;  /* 0x00000024ff007e24 */ /* 0x001fca000f8e00ff */
[----:B------:R-:W-:-:S13]  /*1740*/  ISETP.NE.AND P0, PT, R0, 0x3, PT ;  /* 0x000000030000780c */ /* 0x000fda0003f05270 */
[----:B------:R-:W-:Y:S05]  /*1750*/  @!P0 BRA `(.L_x_16) ;  /* 0x0000000000048947 */ /* 0x000fea0003800000 */
[----:B------:R-:W-:Y:S01]  /*1760*/  BPT.TRAP 0x1 ;  /* 0x000000040000795c */ /* 0x000fe20000300000 */
.L_x_16:
[----:B------:R-:W-:Y:S02]  /*1770*/  IMAD.U32 R3, RZ, RZ, UR42 ;  /* 0x0000002aff037e24 */ /* 0x000fe4000f8e00ff */
[----:B------:R-:W-:-:S03]  /*1780*/  IMAD.U32 R0, RZ, RZ, UR46 ;  /* 0x0000002eff007e24 */ /* 0x000fc6000f8e00ff */
[----:B------:R-:W-:Y:S02]  /*1790*/  LEA R3, R3, UR41, 0x3 ;  /* 0x0000002903037c11 */ /* 0x000fe4000f8e18ff */
[----:B------:R-:W-:-:S04]  /*17a0*/  SHF.L.U32 R0, R0, 0x1f, RZ ;  /* 0x0000001f00007819 */ /* 0x000fc800000006ff */
[----:B------:R0:W1:Y:S01]  /*17b0*/  SYNCS.PHASECHK.TRANS64.TRYWAIT P1, [R3+URZ], R0 ;  /* 0x00000000030075a7 */ /* 0x000062000802017f */
[----:B------:R-:W-:Y:S05]  /*17c0*/  @!P0 BRA `(.L_x_17) ;  /* 0x0000000000048947 */ /* 0x000fea0003800000 */
[----:B------:R-:W-:Y:S01]  /*17d0*/  BPT.TRAP 0x1 ;  /* 0x000000040000795c */ /* 0x000fe20000300000 */
.L_x_17:
[----:B-1----:R-:W-:Y:S05]  /*17e0*/  @P1 BRA `(.L_x_18) ;  /* 0x0000000000081947 */ /* 0x002fea0003800000 */
[----:B------:R-:W1:Y:S02]  /*17f0*/  SYNCS.PHASECHK.TRANS64.TRYWAIT P1, [R3+URZ], R0 ;  /* 0x00000000030075a7 */ /* 0x000e64000802017f */
[----:B-1----:R-:W-:Y:S05]  /*1800*/  @!P1 BRA `(.L_x_19) ;  /* 0x0000005c00f49947 */ /* 0x002fea0003800000 */
.L_x_18:
[----:B------:R-:W-:Y:S05]  /*1810*/  WARPSYNC.ALL ;  /* 0x0000000000007948 */ /* 0x000fea0003800000 */
[----:B------:R-:W-:Y:S01]  /*1820*/  ULEA UR9, UR42, UR48, 0xb ;  /* 0x000000302a097291 */ /* 0x000fe2000f8e583f */
[----:B------:R-:W-:Y:S01]  /*1830*/  WARPGROUP.ARRIVE ;  /* 0x00000000000079c5 */ /* 0x000fe20000000000 */
[----:B------:R-:W-:Y:S01]  /*1840*/  UIMAD UR8, UR42, 0x600, UR47 ;  /* 0x000006002a0878a4 */ /* 0x000fe2000f8e022f */
[----:B01----:R-:W-:Y:S01]  /*1850*/  IMAD.U32 R0, RZ, RZ, UR44 ;  /* 0x0000002cff007e24 */ /* 0x003fe2000f8e00ff */
[----:B------:R-:W-:Y:S01]  /*1860*/  UMOV UR5, 0x40000040 ;  /* 0x4000004000057882 */ /* 0x000fe20000000000 */
[----:B------:R-:W-:Y:S01]  /*1870*/  UMOV UR7, 0x40000040 ;  /* 0x4000004000077882 */ /* 0x000fe20000000000 */
[----:B------:R-:W-:Y:S01]  /*1880*/  UIADD3 UR10, UR8, 0x80, URZ ;  /* 0x00000080080a7890 */ /* 0x000fe2000fffe03f */
[----:B------:R-:W-:-:S02]  /*1890*/  UMOV UR4, UR9 ;  /* 0x0000000900047c82 */ /* 0x000fc40008000000 */
[----:B------:R-:W-:Y:S01]  /*18a0*/  UMOV UR6, UR8 ;  /* 0x0000000800067c82 */ /* 0x000fe20008000000 */
[----:B------:R-:W-:Y:S01]  /*18b0*/  UIADD3 UR11, UR8, 0x100, URZ ;  /* 0x00000100080b7890 */ /* 0x000fe2000fffe03f */
[----:B------:R-:W-:Y:S01]  /*18c0*/  HGMMA.64x16x16.F32.BF16 R40, gdesc[UR4], RZ, !UPT, gsb0 ;  /* 0x00200000042879f0 */ /* 0x000fe2000c0018ff */
[----:B------:R-:W-:Y:S01]  /*18d0*/  UMOV UR7, 0x40000040 ;  /* 0x4000004000077882 */ /* 0x000fe20000000000 */
[----:B------:R-:W-:Y:S01]  /*18e0*/  UMOV UR6, UR10 ;  /* 0x0000000a00067c82 */ /* 0x000fe20008000000 */
[----:B------:R-:W-:Y:S01]  /*18f0*/  UIADD3 UR10, UR8, 0x82, URZ ;  /* 0x00000082080a7890 */ /* 0x000fe2000fffe03f */
[----:B------:R-:W-:Y:S01]  /*1900*/  ISETP.GE.AND P1, PT, R0, 0x1, PT ;  /* 0x000000010000780c */ /* 0x000fe20003f26270 */
[----:B------:R-:W-:Y:S02]  /*1910*/  WARPGROUP.DEPBAR.LE gsb0, 0x0 ;  /* 0x00008000000079c5 */ /* 0x000fe40000010000 */
[----:B------:R-:W-:-:S06]  /*1920*/  WARPGROUP.ARRIVE ;  /* 0x00000000000079c5 */ /* 0x000fcc0000000000 */
[----:B------:R-:W-:Y:S01]  /*1930*/  HGMMA.64x16x16.F32.BF16 R32, gdesc[UR4], RZ, !UPT, gsb0 ;  /* 0x00200000042079f0 */ /* 0x000fe2000c0018ff */
[----:B------:R-:W-:Y:S01]  /*1940*/  UMOV UR6, UR11 ;  /* 0x0000000b00067c82 */ /* 0x000fe20008000000 */
[----:B------:R-:W-:Y:S01]  /*1950*/  UMOV UR7, 0x40000040 ;  /* 0x4000004000077882 */ /* 0x000fe20000000000 */
[----:B------:R-:W-:Y:S01]  /*1960*/  UIADD3 UR11, UR8, 0x102, URZ ;  /* 0x00000102080b7890 */ /* 0x000fe2000fffe03f */
[----:B------:R-:W-:Y:S02]  /*1970*/  WARPGROUP.DEPBAR.LE gsb0, 0x0 ;  /* 0x00008000000079c5 */ /* 0x000fe40000010000 */
[----:B------:R-:W-:-:S06]  /*1980*/  WARPGROUP.ARRIVE ;  /* 0x00000000000079c5 */ /* 0x000fcc0000000000 */
[----:B------:R-:W-:Y:S01]  /*1990*/  HGMMA.64x16x16.F32.BF16 R24, gdesc[UR4], RZ, !UPT, gsb0 ;  /* 0x00200000041879f0 */ /* 0x000fe2000c0018ff */
[----:B------:R-:W-:Y:S02]  /*19a0*/  UIADD3 UR4, UR9, 0x2, URZ ;  /* 0x0000000209047890 */ /* 0x000fe4000fffe03f */
[----:B------:R-:W-:Y:S01]  /*19b0*/  UIADD3 UR6, UR8, 0x2, URZ ;  /* 0x0000000208067890 */ /* 0x000fe2000fffe03f */
[----:B------:R-:W-:Y:S01]  /*19c0*/  UMOV UR5, 0x40000040 ;  /* 0x4000004000057882 */ /* 0x000fe20000000000 */
[----:B------:R-:W-:Y:S01]  /*19d0*/  UMOV UR7, 0x40000040 ;  /* 0x4000004000077882 */ /* 0x000fe20000000000 */
[----:B------:R-:W-:Y:S02]  /*19e0*/  WARPGROUP.DEPBAR.LE gsb0, 0x0 ;  /* 0x00008000000079c5 */ /* 0x000fe40000010000 */
[----:B------:R-:W-:-:S06]  /*19f0*/  WARPGROUP.ARRIVE ;  /* 0x00000000000079c5 */ /* 0x000fcc0000000000 */
[----:B------:R-:W-:Y:S01]  /*1a00*/  HGMMA.64x16x16.F32.BF16 R40, gdesc[UR4], R40, gsb0 ;  /* 0x00200000042879f0 */ /* 0x000fe20008001828 */
[----:B------:R-:W-:Y:S01]  /*1a10*/  UMOV UR6, UR10 ;  /* 0x0000000a00067c82 */ /* 0x000fe20008000000 */
[----:B------:R-:W-:Y:S01]  /*1a20*/  UMOV UR7, 0x40000040 ;  /* 0x4000004000077882 */ /* 0x000fe20000000000 */
[----:B------:R-:W-:Y:S01]  /*1a30*/  UIADD3 UR10, UR8, 0x84, URZ ;  /* 0x00000084080a7890 */ /* 0x000fe2000fffe03f */
        /* <DEDUP_REMOVED lines=254> */
[----:B------:R-:W-:Y:S02]  /*2a20*/  UIADD3 UR4, UR9, 0x606, URZ ;  /* 0x0000060609047890 */ /* 0x000fe4000fffe03f */
[----:B------:R-:W-:Y:S01]  /*2a30*/  UIADD3 UR6, UR8, 0x486, URZ ;  /* 0x0000048608067890 */ /* 0x000fe2000fffe03f */
[----:B------:R-:W-:Y:S01]  /*2a40*/  UMOV UR5, 0x40000040 ;  /* 0x4000004000057882 */ /* 0x000fe20000000000 */
[----:B------:R-:W-:Y:S01]  /*2a50*/  UMOV UR7, 0x40000040 ;  /* 0x4000004000077882 */ /* 0x000fe20000000000 */
[----:B------:R-:W-:Y:S02]  /*2a60*/  UIADD3 UR9, UR8, 0x506, URZ ;  /* 0x0000050608097890 */ /* 0x000fe4000fffe03f */
[----:B------:R-:W-:Y:S01]  /*2a70*/  UIADD3 UR8, UR8, 0x586, URZ ;  /* 0x0000058608087890 */ /* 0x000fe2000fffe03f */
        /* <DEDUP_REMOVED lines=12> */
[----:B------:R-:W-:Y:S03]  /*2b40*/  HGMMA.64x16x16.F32.BF16 R24, gdesc[UR4], R24, gsb0 ;  /* 0x00200000041879f0 */ /* 0x000fe60008001818 */
[----:B------:R-:W-:Y:S02]  /*2b50*/  WARPGROUP.DEPBAR.LE gsb0, 0x0 ;  /* 0x00008000000079c5 */ /* 0x000fe40000010000 */
[----:B------:R-:W-:Y:S05]  /*2b60*/  @!P1 BRA `(.L_x_20) ;  /* 0x0000001400649947 */ /* 0x000fea0003800000 */
[----:B------:R-:W-:Y:S01]  /*2b70*/  UIADD3 UR9, UR42, 0x1, URZ ;  /* 0x000000012a097890 */ /* 0x000fe2000fffe03f */
[----:B------:R-:W-:Y:S01]  /*2b80*/  IMAD.U32 R0, RZ, RZ, UR44 ;  /* 0x0000002cff007e24 */ /* 0x000fe2000f8e00ff */
[----:B------:R-:W-:Y:S02]  /*2b90*/  UMOV UR8, UR42 ;  /* 0x0000002a00087c82 */ /* 0x000fe40008000000 */
[----:B------:R-:W-:-:S04]  /*2ba0*/  UISETP.NE.AND UP0, UPT, UR9, 0x4, UPT ;  /* 0x000000040900788c */ /* 0x000fc8000bf05270 */
[----:B------:R-:W-:Y:S02]  /*2bb0*/  USEL UR4, URZ, 0x1, UP0 ;  /* 0x000000013f047887 */ /* 0x000fe40008000000 */
[----:B------:R-:W-:Y:S02]  /*2bc0*/  USEL UR9, UR9, URZ, UP0 ;  /* 0x0000003f09097287 */ /* 0x000fe40008000000 */
[----:B------:R-:W-:-:S06]  /*2bd0*/  ULOP3.LUT UR4, UR46, UR4, URZ, 0x3c, !UPT ;  /* 0x000000042e047292 */ /* 0x000fcc000f8e3c3f */
[----:B------:R-:W-:-:S07]  /*2be0*/  IMAD.U32 R5, RZ, RZ, UR4 ;  /* 0x00000004ff057e24 */ /* 0x000fce000f8e00ff */
.L_x_27:
[----:B01----:R-:W-:Y:S05]  /*2bf0*/  @!P0 BRA `(.L_x_21) ;  /* 0x0000000000048947 */ /* 0x003fea0003800000 */
[----:B------:R-:W-:Y:S01]  /*2c00*/  BPT.TRAP 0x1 ;  /* 0x000000040000795c */ /* 0x000fe20000300000 */
.L_x_21:
[----:B------:R-:W-:Y:S01]  /*2c10*/  ULEA UR4, UR9, UR41, 0x3 ;  /* 0x0000002909047291 */ /* 0x000fe2000f8e183f */
[----:B------:R-:W-:-:S08]  /*2c20*/  SHF.L.U32 R3, R5, 0x1f, RZ ;  /* 0x0000001f05037819 */ /* 0x000fd000000006ff */
[----:B------:R0:W1:Y:S01]  /*2c30*/  SYNCS.PHASECHK.TRANS64.TRYWAIT P1, [UR4], R3 ;  /* 0x00000003ff0075a7 */ /* 0x0000620008020144 */
[----:B------:R-:W-:Y:S05]  /*2c40*/  @!P0 BRA `(.L_x_22) ;  /* 0x0000000000048947 */ /* 0x000fea0003800000 */
[----:B------:R-:W-:Y:S01]  /*2c50*/  BPT.TRAP 0x1 ;  /* 0x000000040000795c */ /* 0x000fe20000300000 */
.L_x_22:
[----:B-1----:R-:W-:Y:S05]  /*2c60*/  @P1 BRA `(.L_x_23) ;  /* 0x0000000000081947 */ /* 0x002fea0003800000 */
[----:B------:R-:W1:Y:S02]  /*2c70*/  SYNCS.PHASECHK.TRANS64.TRYWAIT P1, [UR4], R3 ;  /* 0x00000003ff0075a7 */ /* 0x000e640008020144 */
[----:B-1----:R-:W-:Y:S05]  /*2c80*/  @!P1 BRA `(.L_x_24) ;  /* 0x0000004800e89947 */ /* 0x002fea0003800000 */
.L_x_23:
[----:B------:R-:W-:Y:S01]  /*2c90*/  ULEA UR11, UR9, UR48, 0xb ;  /* 0x00000030090b7291 */ /* 0x000fe2000f8e583f */
[----:B------:R-:W-:Y:S01]  /*2ca0*/  WARPGROUP.ARRIVE ;  /* 0x00000000000079c5 */ /* 0x000fe20000000000 */
[----:B------:R-:W-:Y:S01]  /*2cb0*/  UIMAD UR10, UR9, 0x600, UR47 ;  /* 0x00000600090a78a4 */ /* 0x000fe2000f8e022f */
[----:B------:R-:W-:Y:S01]  /*2cc0*/  UMOV UR5, 0x40000040 ;  /* 0x4000004000057882 */ /* 0x000fe20000000000 */
[----:B------:R-:W-:Y:S02]  /*2cd0*/  UMOV UR7, 0x40000040 ;  /* 0x4000004000077882 */ /* 0x000fe40000000000 */
[----:B------:R-:W-:Y:S01]  /*2ce0*/  UIADD3 UR12, UR10, 0x80, URZ ;  /* 0x000000800a0c7890 */ /* 0x000fe2000fffe03f */
[----:B------:R-:W-:Y:S02]  /*2cf0*/  UMOV UR4, UR11 ;  /* 0x0000000b00047c82 */ /* 0x000fe40008000000 */
[----:B------:R-:W-:Y:S01]  /*2d00*/  UMOV UR6, UR10 ;  /* 0x0000000a00067c82 */ /* 0x000fe20008000000 */
[----:B------:R-:W-:Y:S01]  /*2d10*/  UIADD3 UR13, UR10, 0x100, URZ ;  /* 0x000001000a0d7890 */ /* 0x000fe2000fffe03f */
[----:B------:R-:W-:Y:S01]  /*2d20*/  HGMMA.64x16x16.F32.BF16 R40, gdesc[UR4], R40, gsb0 ;  /* 0x00200000042879f0 */ /* 0x000fe20008001828 */
[----:B------:R-:W-:Y:S01]  /*2d30*/  UMOV UR7, 0x40000040 ;  /* 0x4000004000077882 */ /* 0x000fe20000000000 */
[----:B------:R-:W-:Y:S01]  /*2d40*/  UMOV UR6, UR12 ;  /* 0x0000000c00067c82 */ /* 0x000fe20008000000 */
[----:B------:R-:W-:Y:S01]  /*2d50*/  UIADD3 UR12, UR10, 0x82, URZ ;  /* 0x000000820a0c7890 */ /* 0x000fe2000fffe03f */
[----:B------:R-:W-:-:S02]  /*2d60*/  WARPGROUP.DEPBAR.LE gsb0, 0x0 ;  /* 0x00008000000079c5 */ /* 0x000fc40000010000 */
        /* <DEDUP_REMOVED lines=293> */
[----:B------:R-:W-:Y:S01]  /*3fc0*/  BPT.TRAP 0x1 ;  /* 0x000000040000795c */ /* 0x000fe20000300000 */
.L_x_25:
[----:B------:R-:W-:Y:S02]  /*3fd0*/  UISETP.GT.U32.AND UP0, UPT, UR39, 0x1, UPT ;  /* 0x000000012700788c */ /* 0x000fe4000bf04070 */
[----:B------:R-:W-:-:S04]  /*3fe0*/  ULEA UR4, UR8, UR41, 0x3 ;  /* 0x0000002908047291 */ /* 0x000fc8000f8e183f */
[----:B------:R-:W-:Y:S01]  /*3ff0*/  UIADD3 UR4, UR4, 0x20, URZ ;  /* 0x0000002004047890 */ /* 0x000fe2000fffe03f */
[----:B------:R-:W-:-:S03]  /*4000*/  PLOP3.LUT P1, PT, PT, PT, UP0, 0x80, 0x0 ;  /* 0x000000000000781c */ /* 0x000fc60003f2f008 */
[----:B------:R-:W-:-:S09]  /*4010*/  UPRMT UR4, URZ, 0x654, UR4 ;  /* 0x000006543f047896 */ /* 0x000fd20008000004 */
[----:B------:R-:W-:Y:S01]  /*4020*/  SYNCS.ARRIVE.TRANS64.RED.A1T0 RZ, [UR4], RZ ;  /* 0x000000ffffff79a7 */ /* 0x000fe20008100404 */
[----:B------:R-:W-:Y:S05]  /*4030*/  @P1 BRA `(.L_x_26) ;  /* 0x0000000000041947 */ /* 0x000fea0003800000 */
[----:B------:R-:W-:Y:S01]  /*4040*/  BPT.TRAP 0x1 ;  /* 0x000000040000795c */ /* 0x000fe20000300000 */
.L_x_26:
[----:B------:R-:W-:Y:S01]  /*4050*/  UIADD3 UR9, UR9, 0x1, URZ ;  /* 0x0000000109097890 */ /* 0x000fe2000fffe03f */
[C---:B------:R-:W-:Y:S01]  /*4060*/  ISETP.GT.AND P1, PT, R0.reuse, 0x1, PT ;  /* 0x000000010000780c */ /* 0x040fe20003f24270 */
[----:B------:R-:W-:Y:S01]  /*4070*/  UIADD3 UR8, UR8, 0x1, URZ ;  /* 0x0000000108087890 */ /* 0x000fe2000fffe03f */
[----:B------:R-:W-:Y:S01]  /*4080*/  VIADD R0, R0, 0xffffffff ;  /* 0xffffffff00007836 */ /* 0x000fe20000000000 */
[----:B------:R-:W-:Y:S02]  /*4090*/  UISETP.NE.AND UP0, UPT, UR9, 0x4, UPT ;  /* 0x000000040900788c */ /* 0x000fe4000bf05270 */
[----:B------:R-:W-:Y:S02]  /*40a0*/  UISETP.NE.AND UP1, UPT, UR8, 0x4, UPT ;  /* 0x000000040800788c */ /* 0x000fe4000bf25270 */
[----:B------:R-:W-:Y:S02]  /*40b0*/  USEL UR4, URZ, 0x1, UP0 ;  /* 0x000000013f047887 */ /* 0x000fe40008000000 */
[----:B------:R-:W-:-:S02]  /*40c0*/  USEL UR9, UR9, URZ, UP0 ;  /* 0x0000003f09097287 */ /* 0x000fc40008000000 */
[----:B------:R-:W-:Y:S02]  /*40d0*/  USEL UR8, UR8, URZ, UP1 ;  /* 0x0000003f08087287 */ /* 0x000fe40008800000 */
[----:B------:R-:W-:Y:S01]  /*40e0*/  LOP3.LUT R5, R5, UR4, RZ, 0x3c, !PT ;  /* 0x0000000405057c12 */ /* 0x000fe2000f8e3cff */
[----:B------:R-:W-:Y:S09]  /*40f0*/  @P1 BRA `(.L_x_27) ;  /* 0xffffffe800bc1947 */ /* 0x000ff2000383ffff */
.L_x_20:
[----:B------:R-:W2:Y:S01]  /*4100*/  LDC R0, c[0x0][0x28c] ;  /* 0x0000a300ff007b82 */ /* 0x000ea20000000800 */
[----:B------:R3:W-:Y:S01]  /*4110*/  SYNCS.ARRIVE.TRANS64.A1T0 RZ, [R52+UR43], RZ ;  /* 0x000000ff34ff79a7 */ /* 0x0007e2000810002b */
[----:B--2---:R-:W-:-:S13]  /*4120*/  ISETP.GE.AND P1, PT, R0, 0x1, PT ;  /* 0x000000010000780c */ /* 0x004fda0003f26270 */
[----:B---3--:R-:W-:Y:S05]  /*4130*/  @!P1 BRA `(.L_x_28) ;  /* 0x0000000000309947 */ /* 0x008fea0003800000 */
[----:B------:R-:W-:Y:S05]  /*4140*/  @!P0 BRA `(.L_x_29) ;  /* 0x0000000000048947 */ /* 0x000fea0003800000 */
[----:B------:R-:W-:Y:S01]  /*4150*/  BPT.TRAP 0x1 ;  /* 0x000000040000795c */ /* 0x000fe20000300000 */
.L_x_29:
[----:B------:R-:W-:Y:S02]  /*4160*/  UIADD3 UR4, UR44, UR42, URZ ;  /* 0x0000002a2c047290 */ /* 0x000fe4000fffe03f */
[----:B------:R-:W-:Y:S02]  /*4170*/  UISETP.GT.U32.AND UP0, UPT, UR39, 0x1, UPT ;  /* 0x000000012700788c */ /* 0x000fe4000bf04070 */
[----:B------:R-:W-:-:S04]  /*4180*/  USHF.L.U32 UR4, UR4, 0x3, URZ ;  /* 0x0000000304047899 */ /* 0x000fc8000800063f */
[----:B------:R-:W-:Y:S01]  /*4190*/  ULOP3.LUT UR4, UR4, 0x18, URZ, 0xc0, !UPT ;  /* 0x0000001804047892 */ /* 0x000fe2000f8ec03f */
[----:B------:R-:W-:-:S03]  /*41a0*/  PLOP3.LUT P0, PT, PT, PT, UP0, 0x80, 0x0 ;  /* 0x000000000000781c */ /* 0x000fc60003f0f008 */
[----:B------:R-:W-:-:S04]  /*41b0*/  UIADD3 UR4, UR41, 0x20, UR4 ;  /* 0x0000002029047890 */ /* 0x000fc8000fffe004 */
[----:B------:R-:W-:-:S09]  /*41c0*/  UPRMT UR4, URZ, 0x654, UR4 ;  /* 0x000006543f047896 */ /* 0x000fd20008000004 */
[----:B------:R-:W-:Y:S01]  /*41d0*/  SYNCS.ARRIVE.TRANS64.RED.A1T0 RZ, [UR4], RZ ;  /* 0x000000ffffff79a7 */ /* 0x000fe20008100404 */
[----:B------:R-:W-:Y:S05]  /*41e0*/  @P0 BRA `(.L_x_28) ;  /* 0x0000000000040947 */ /* 0x000fea0003800000 */
[----:B------:R-:W-:Y:S01]  /*41f0*/  BPT.TRAP 0x1 ;  /* 0x000000040000795c */ /* 0x000fe20000300000 */
.L_x_28:
[----:B------:R-:W-:Y:S01]  /*4200*/  SHF.L.U32 R0, R60, 0x1f, RZ ;  /* 0x0000001f3c007819 */ /* 0x000fe200000006ff */
[----:B------:R-:W-:Y:S01]  /*4210*/  UIADD3 UR42, UR40, UR42, URZ ;  /* 0x0000002a282a7290 */ /* 0x000fe2000fffe03f */
[----:B------:R-:W2:Y:S01]  /*4220*/  LDC R7, c[0x0][0x288] ;  /* 0x0000a200ff077b82 */ /* 0x000ea20000000800 */
[----:B------:R-:W-:Y:S02]  /*4230*/  IMAD.SHL.U32 R8, R50, 0x2, RZ ;  /* 0x0000000232087824 */ /* 0x000fe400078e00ff */
[----:B------:R-:W-:Y:S02]  /*4240*/  USHF.R.U32.HI UR4, URZ, 0x2, UR42 ;  /* 0x000000023f047899 */ /* 0x000fe4000801162a */
[----:B------:R-:W-:Y:S01]  /*4250*/  UISETP.GT.U32.AND UP0, UPT, UR42, 0x3, UPT ;  /* 0x000000032a00788c */ /* 0x000fe2000bf04070 */
[----:B------:R-:W-:Y:S01]  /*4260*/  SHF.R.S32.HI R9, RZ, 0x1f, R8 ;  /* 0x0000001fff097819 */ /* 0x000fe20000011408 */
[----:B------:R-:W-:Y:S01]  /*4270*/  ULOP3.LUT UR4, UR4, 0x1, URZ, 0xc0, !UPT ;  /* 0x0000000104047892 */ /* 0x000fe2000f8ec03f */
[----:B------:R-:W3:Y:S01]  /*4280*/  SYNCS.PHASECHK.TRANS64.TRYWAIT P0, [R51+UR49+0x10], R0 ;  /* 0x00001000330075a7 */ /* 0x000ee20008000171 */
[----:B------:R-:W-:-:S02]  /*4290*/  UISETP.LT.U32.AND UP0, UPT, UR40, 0x4, UP0 ;  /* 0x000000042800788c */ /* 0x000fc40008701070 */
[----:B------:R-:W-:Y:S02]  /*42a0*/  UISETP.NE.U32.AND UP1, UPT, UR4, 0x1, UPT ;  /* 0x000000010400788c */ /* 0x000fe4000bf25070 */
[----:B------:R-:W-:Y:S02]  /*42b0*/  USEL UR5, URZ, 0x1, !UP0 ;  /* 0x000000013f057887 */ /* 0x000fe4000c000000 */
[----:B------:R-:W-:Y:S02]  /*42c0*/  UISETP.GT.U32.AND UP1, UPT, UR40, 0x3, !UP1 ;  /* 0x000000032800788c */ /* 0x000fe4000cf24070 */
[----:B------:R-:W-:Y:S02]  /*42d0*/  ULOP3.LUT UR42, UR42, 0x3, URZ, 0xc0, !UPT ;  /* 0x000000032a2a7892 */ /* 0x000fe4000f8ec03f */
[----:B------:R-:W-:-:S04]  /*42e0*/  USEL UR4, URZ, 0x1, !UP1 ;  /* 0x000000013f047887 */ /* 0x000fc8000c800000 */
[----:B------:R-:W-:Y:S01]  /*42f0*/  ULOP3.LUT UR46, UR4, UR46, UR5, 0x96, !UPT ;  /* 0x0000002e042e7292 */ /* 0x000fe2000f8e9605 */
[----:B--23--:R-:W-:Y:S11]  /*4300*/  @!P0 BRA `(.L_x_30) ;  /* 0x0000003400608947 */ /* 0x00cff60003800000 */
.L_x_104:
[----:B--2---:R-:W-:Y:S01]  /*4310*/  IMAD.SHL.U32 R0, R18, 0x40, RZ ;  /* 0x0000004012007824 */ /* 0x004fe200078e00ff */
[----:B------:R-:W-:Y:S01]  /*4320*/  ULDC UR6, c[0x0][0x284] ;  /* 0x0000a10000067ab9 */ /* 0x000fe20000000800 */
[----:B------:R-:W-:Y:S01]  /*4330*/  IMAD R14, R2, 0x30, RZ ;  /* 0x00000030020e7824 */ /* 0x000fe200078e02ff */
[----:B------:R-:W-:Y:S01]  /*4340*/  SHF.R.S32.HI R11, RZ, 0x1f, R19 ;  /* 0x0000001fff0b7819 */ /* 0x000fe20000011413 */
[----:B------:R-:W-:Y:S01]  /*4350*/  ULDC.64 UR4, c[0x0][0x5d0] ;  /* 0x0001740000047ab9 */ /* 0x000fe20000000a00 */
[----:B------:R-:W-:Y:S01]  /*4360*/  ISETP.GE.AND P0, PT, R0, UR6, PT ;  /* 0x0000000600007c0c */ /* 0x000fe2000bf06270 */
[----:B01----:R-:W-:Y:S01]  /*4370*/  IMAD.WIDE.U32 R2, R19, UR4, R8 ;  /* 0x0000000413027c25 */ /* 0x003fe2000f8e0008 */
[----:B------:R-:W-:Y:S02]  /*4380*/  SHF.R.S32.HI R15, RZ, 0x1f, R14 ;  /* 0x0000001fff0f7819 */ /* 0x000fe4000001140e */
[C---:B------:R-:W-:Y:S01]  /*4390*/  ISETP.GE.OR P0, PT, R14.reuse, R7, P0 ;  /* 0x000000070e00720c */ /* 0x040fe20000706670 */
[----:B------:R-:W-:Y:S01]  /*43a0*/  IMAD R4, R11, UR4, RZ ;  /* 0x000000040b047c24 */ /* 0x000fe2000f8e02ff */
[----:B------:R-:W-:-:S03]  /*43b0*/  IADD3 R2, P1, R14, R2, RZ ;  /* 0x000000020e027210 */ /* 0x000fc60007f3e0ff */
[----:B------:R-:W-:-:S05]  /*43c0*/  IMAD R5, R19, UR5, R4 ;  /* 0x0000000513057c24 */ /* 0x000fca000f8e0204 */
[----:B------:R-:W-:-:S03]  /*43d0*/  IADD3.X R3, R15, R3, R5, P1, !PT ;  /* 0x000000030f037210 */ /* 0x000fc60000ffe405 */
[----:B------:R-:W-:Y:S05]  /*43e0*/  @P0 BRA `(.L_x_31) ;  /* 0x0000001800980947 */ /* 0x000fea0003800000 */
[----:B------:R-:W0:Y:S01]  /*43f0*/  LDC.64 R62, c[0x0][0x5c8] ;  /* 0x00017200ff3e7b82 */ /* 0x000e220000000a00 */
[----:B-----5:R-:W-:Y:S01]  /*4400*/  FSETP.NEU.AND P1, PT, R23, RZ, PT ;  /* 0x000000ff1700720b */ /* 0x020fe20003f2d000 */
[----:B------:R-:W-:Y:S01]  /*4410*/  IMAD R5, R50, -0x2, R7 ;  /* 0xfffffffe32057824 */ /* 0x000fe200078e0207 */
[----:B------:R-:W-:Y:S01]  /*4420*/  BSSY B0, `(.L_x_31) ;  /* 0x00001a2000007945 */ /* 0x000fe20003800000 */
[----:B------:R-:W-:-:S04]  /*4430*/  IMAD.WIDE R56, R18, 0x40, R48 ;  /* 0x0000004012387825 */ /* 0x000fc800078e0230 */
[----:B------:R-:W-:Y:S02]  /*4440*/  IMAD.IADD R6, R5, 0x1, -R14 ;  /* 0x0000000105067824 */ /* 0x000fe400078e0a0e */
[----:B------:R-:W-:-:S03]  /*4450*/  IMAD.IADD R0, R55, 0x1, -R0 ;  /* 0x0000000137007824 */ /* 0x000fc600078e0a00 */
[----:B------:R-:W-:-:S04]  /*4460*/  ISETP.GT.AND P0, PT, R6, RZ, PT ;  /* 0x000000ff0600720c */ /* 0x000fc80003f04270 */
[----:B------:R-:W-:Y:S01]  /*4470*/  ISETP.GT.AND P2, PT, R0, RZ, P0 ;  /* 0x000000ff0000720c */ /* 0x000fe20000744270 */
[-C--:B0-----:R-:W-:Y:S02]  /*4480*/  IMAD R4, R57, R62.reuse, RZ ;  /* 0x0000003e39047224 */ /* 0x081fe400078e02ff */
[----:B------:R-:W-:-:S04]  /*4490*/  IMAD.WIDE.U32 R58, R56, R62, R2 ;  /* 0x0000003e383a7225 */ /* 0x000fc800078e0002 */
[----:B------:R-:W-:-:S04]  /*44a0*/  IMAD R3, R56, R63, R4 ;  /* 0x0000003f38037224 */ /* 0x000fc800078e0204 */
[----:B------:R-:W-:Y:S01]  /*44b0*/  IMAD.IADD R5, R59, 0x1, R3 ;  /* 0x000000013b057824 */ /* 0x000fe200078e0203 */
[----:B------:R-:W-:Y:S06]  /*44c0*/  @!P1 BRA `(.L_x_32) ;  /* 0x0000001000949947 */ /* 0x000fec0003800000 */
[----:B------:R-:W0:Y:S01]  /*44d0*/  LDC.64 R64, c[0x0][0x5b8] ;  /* 0x00016e00ff407b82 */ /* 0x000e220000000a00 */
[----:B------:R-:W-:-:S07]  /*44e0*/  ULDC.64 UR4, c[0x0][0x5c0] ;  /* 0x0001700000047ab9 */ /* 0x000fce0000000a00 */
[----:B------:R-:W1:Y:S08]  /*44f0*/  LDC.64 R66, c[0x0][0x5b0] ;  /* 0x00016c00ff427b82 */ /* 0x000e700000000a00 */
[----:B------:R-:W2:Y:S01]  /*4500*/  LDC.64 R68, c[0x0][0x5a8] ;  /* 0x00016a00ff447b82 */ /* 0x000ea20000000a00 */
[-C--:B0-----:R-:W-:Y:S02]  /*4510*/  IMAD R4, R11, R64.reuse, RZ ;  /* 0x000000400b047224 */ /* 0x081fe400078e02ff */
[----:B------:R-:W-:-:S04]  /*4520*/  IMAD.WIDE.U32 R2, R19, R64, R8 ;  /* 0x0000004013027225 */ /* 0x000fc800078e0008 */
[----:B------:R-:W-:Y:S01]  /*4530*/  IMAD R59, R19, R65, R4 ;  /* 0x00000041133b7224 */ /* 0x000fe200078e0204 */
[----:B------:R-:W-:Y:S01]  /*4540*/  IADD3 R10, P1, R14, R2, RZ ;  /* 0x000000020e0a7210 */ /* 0x000fe20007f3e0ff */
[----:B-1----:R-:W-:-:S03]  /*4550*/  IMAD R2, R57, R66, RZ ;  /* 0x0000004239027224 */ /* 0x002fc600078e02ff */
[----:B------:R-:W-:Y:S01]  /*4560*/  IADD3.X R11, R15, R3, R59, P1, !PT ;  /* 0x000000030f0b7210 */ /* 0x000fe20000ffe43b */
[C---:B------:R-:W-:Y:S02]  /*4570*/  IMAD R61, R56.reuse, R67, R2 ;  /* 0x00000043383d7224 */ /* 0x040fe400078e0202 */
[----:B------:R-:W-:-:S04]  /*4580*/  IMAD.WIDE.U32 R2, R56, R66, R10 ;  /* 0x0000004238027225 */ /* 0x000fc800078e000a */
[----:B------:R-:W-:Y:S01]  /*4590*/  IMAD.IADD R3, R3, 0x1, R61 ;  /* 0x0000000103037824 */ /* 0x000fe200078e023d */
[----:B--2---:R-:W-:-:S04]  /*45a0*/  LEA R12, P1, R2, R68, 0x1 ;  /* 0x00000044020c7211 */ /* 0x004fc800078208ff */
[----:B------:R-:W-:-:S05]  /*45b0*/  LEA.HI.X R13, R2, R69, R3, 0x1, P1 ;  /* 0x00000045020d7211 */ /* 0x000fca00008f0c03 */
[----:B------:R-:W2:Y:S01]  /*45c0*/  @P2 LDG.E.LTC128B.U16 R7, desc[UR50][R12.64] ;  /* 0x000000320c072981 */ /* 0x000ea2000c1e1520 */
[----:B------:R-:W-:Y:S01]  /*45d0*/  IMAD.WIDE.U32 R2, R56, R66, R14 ;  /* 0x0000004238027225 */ /* 0x000fe200078e000e */
[----:B------:R-:W-:Y:S02]  /*45e0*/  BSSY B1, `(.L_x_33) ;  /* 0x0000015000017945 */ /* 0x000fe40003800000 */
[----:B------:R-:W-:-:S04]  /*45f0*/  IADD3 R20, P1, R8, R2, RZ ;  /* 0x0000000208147210 */ /* 0x000fc80007f3e0ff */
[----:B------:R-:W-:Y:S02]  /*4600*/  IADD3.X R21, R9, R61, R3, P1, !PT ;  /* 0x0000003d09157210 */ /* 0x000fe40000ffe403 */
[----:B------:R-:W-:Y:S01]  /*4610*/  LEA R4, P1, R58, UR4, 0x1 ;  /* 0x000000043a047c11 */ /* 0x000fe2000f8208ff */
[----:B------:R-:W-:-:S03]  /*4620*/  IMAD.WIDE.U32 R20, R19, R64, R20 ;  /* 0x0000004013147225 */ /* 0x000fc600078e0014 */
[----:B------:R-:W-:Y:S02]  /*4630*/  LEA.HI.X R5, R58, UR5, R5, 0x1, P1 ;  /* 0x000000053a057c11 */ /* 0x000fe400088f0c05 */
[----:B------:R-:W-:-:S04]  /*4640*/  ISETP.GT.AND P1, PT, R6, 0x1, PT ;  /* 0x000000010600780c */ /* 0x000fc80003f24270 */
[----:B------:R-:W-:Y:S01]  /*4650*/  ISETP.GT.AND P3, PT, R0, RZ, P1 ;  /* 0x000000ff0000720c */ /* 0x000fe20000f64270 */
[----:B--2---:R-:W-:-:S04]  /*4660*/  IMAD.U32 R2, R7, 0x10000, RZ ;  /* 0x0001000007027824 */ /* 0x004fc800078e00ff */
[----:B------:R-:W-:Y:S01]  /*4670*/  FMUL R3, R2, R23 ;  /* 0x0000001702037220 */ /* 0x000fe20000400000 */
[----:B------:R-:W-:-:S03]  /*4680*/  LEA R2, P4, R20, R68, 0x1 ;  /* 0x0000004414027211 */ /* 0x000fc600078808ff */
[----:B------:R-:W-:-:S05]  /*4690*/  FFMA R3, R40, R22, R3 ;  /* 0x0000001628037223 */ /* 0x000fca0000000003 */
[----:B------:R-:W-:Y:S01]  /*46a0*/  F2FP.BF16.F32.PACK_AB R12, RZ, R3 ;  /* 0x00000003ff0c723e */ /* 0x000fe200000010ff */
[----:B------:R-:W-:-:S03]  /*46b0*/  IMAD.IADD R3, R59, 0x1, R21 ;  /* 0x000000013b037824 */ /* 0x000fc600078e0215 */
[----:B------:R-:W-:Y:S01]  /*46c0*/  PRMT R13, R12, 0x7610, R13 ;  /* 0x000076100c0d7816 */ /* 0x000fe2000000000d */
[----:B------:R-:W-:Y:S01]  /*46d0*/  IMAD.SHL.U32 R12, R66, 0x8, RZ ;  /* 0x00000008420c7824 */ /* 0x000fe200078e00ff */
[----:B------:R-:W-:-:S03]  /*46e0*/  LEA.HI.X R3, R20, R69, R3, 0x1, P4 ;  /* 0x0000004514037211 */ /* 0x000fc600020f0c03 */
[----:B------:R0:W-:Y:S02]  /*46f0*/  @P2 STG.E.U16 desc[UR50][R4.64], R13 ;  /* 0x0000000d04002986 */ /* 0x0001e4000c101532 */
[----:B0-----:R-:W-:Y:S01]  /*4700*/  SHF.L.U64.HI R13, R66, 0x3, R67 ;  /* 0x00000003420d7819 */ /* 0x001fe20000010243 */
[----:B------:R-:W-:Y:S06]  /*4710*/  @!P3 BRA `(.L_x_34) ;  /* 0x000000000004b947 */ /* 0x000fec0003800000 */
[----:B------:R0:W5:Y:S02]  /*4720*/  LDG.E.LTC128B.U16 R7, desc[UR50][R2.64+0x2] ;  /* 0x0000023202077981 */ /* 0x000164000c1e1520 */
.L_x_34:
[----:B------:R-:W-:Y:S05]  /*4730*/  BSYNC B1 ;  /* 0x0000000000017941 */ /* 0x000fea0003800000 */
.L_x_33:
[----:B-----5:R-:W-:Y:S01]  /*4740*/  IMAD.U32 R18, R7, 0x10000, RZ ;  /* 0x0001000007127824 */ /* 0x020fe200078e00ff */
[----:B------:R-:W-:Y:S01]  /*4750*/  ISETP.GT.AND P0, PT, R0, 0x8, P0 ;  /* 0x000000080000780c */ /* 0x000fe20000704270 */
[----:B------:R-:W-:-:S04]  /*4760*/  IMAD.WIDE.U32 R56, R56, R66, R12 ;  /* 0x0000004238387225 */ /* 0x000fc800078e000c */
[----:B------:R-:W-:Y:S01]  /*4770*/  FMUL R18, R18, R23 ;  /* 0x0000001712127220 */ /* 0x000fe20000400000 */
[----:B------:R-:W-:Y:S01]  /*4780*/  IMAD.IADD R61, R61, 0x1, R57 ;  /* 0x000000013d3d7824 */ /* 0x000fe200078e0239 */
[----:B------:R-:W-:Y:S02]  /*4790*/  IADD3 R10, P2, R10, R56, RZ ;  /* 0x000000380a0a7210 */ /* 0x000fe40007f5e0ff */
[----:B------:R-:W-:-:S03]  /*47a0*/  FFMA R18, R41, R22, R18 ;  /* 0x0000001629127223 */ /* 0x000fc60000000012 */
[----:B------:R-:W-:Y:S02]  /*47b0*/  IMAD.X R11, R61, 0x1, R11, P2 ;  /* 0x000000013d0b7824 */ /* 0x000fe400010e060b */
[----:B------:R-:W-:Y:S02]  /*47c0*/  F2FP.BF16.F32.PACK_AB R18, RZ, R18 ;  /* 0x00000012ff12723e */ /* 0x000fe400000010ff */
[----:B------:R-:W-:Y:S02]  /*47d0*/  LEA R12, P2, R10, R68, 0x1 ;  /* 0x000000440a0c7211 */ /* 0x000fe400078408ff */
[----:B------:R-:W-:Y:S02]  /*47e0*/  PRMT R20, R18, 0x7610, R20 ;  /* 0x0000761012147816 */ /* 0x000fe40000000014 */
[----:B------:R-:W-:Y:S02]  /*47f0*/  PRMT R18, R7, 0x7610, R18 ;  /* 0x0000761007127816 */ /* 0x000fe40000000012 */
[----:B------:R-:W-:Y:S01]  /*4800*/  LEA.HI.X R13, R10, R69, R11, 0x1, P2 ;  /* 0x000000450a0d7211 */ /* 0x000fe200010f0c0b */
[----:B------:R1:W-:Y:S04]  /*4810*/  @P3 STG.E.U16 desc[UR50][R4.64+0x2], R20 ;  /* 0x0000021404003986 */ /* 0x0003e8000c101532 */
[----:B------:R-:W2:Y:S01]  /*4820*/  @P0 LDG.E.LTC128B.U16 R18, desc[UR50][R12.64] ;  /* 0x000000320c120981 */ /* 0x000ea2000c1e1520 */
[----:B------:R-:W-:Y:S01]  /*4830*/  IADD3 R14, P2, P3, R8, R56, R14 ;  /* 0x00000038080e7210 */ /* 0x000fe20007b5e00e */
[----:B------:R-:W-:Y:S01]  /*4840*/  BSSY B1, `(.L_x_35) ;  /* 0x0000011000017945 */ /* 0x000fe20003800000 */
[----:B------:R-:W-:-:S02]  /*4850*/  SHF.L.U64.HI R11, R62, 0x4, R63 ;  /* 0x000000043e0b7819 */ /* 0x000fc4000001023f */
[----:B------:R-:W-:Y:S02]  /*4860*/  IADD3.X R15, R9, R61, R15, P2, P3 ;  /* 0x0000003d090f7210 */ /* 0x000fe400017e640f */
[----:B------:R-:W-:Y:S02]  /*4870*/  LEA R10, P2, R62, R4, 0x4 ;  /* 0x000000043e0a7211 */ /* 0x000fe400078420ff */
[----:B------:R-:W-:Y:S01]  /*4880*/  ISETP.GT.AND P1, PT, R0, 0x8, P1 ;  /* 0x000000080000780c */ /* 0x000fe20000f24270 */
[----:B------:R-:W-:-:S04]  /*4890*/  IMAD.WIDE.U32 R14, R19, R64, R14 ;  /* 0x00000040130e7225 */ /* 0x000fc800078e000e */
[----:B------:R-:W-:Y:S02]  /*48a0*/  IMAD.X R11, R11, 0x1, R5, P2 ;  /* 0x000000010b0b7824 */ /* 0x000fe400010e0605 */
[----:B------:R-:W-:Y:S02]  /*48b0*/  IMAD.IADD R9, R59, 0x1, R15 ;  /* 0x000000013b097824 */ /* 0x000fe400078e020f */
[----:B--2---:R-:W-:-:S04]  /*48c0*/  IMAD.U32 R8, R18, 0x10000, RZ ;  /* 0x0001000012087824 */ /* 0x004fc800078e00ff */
[----:B------:R-:W-:Y:S01]  /*48d0*/  FMUL R7, R8, R23 ;  /* 0x0000001708077220 */ /* 0x000fe20000400000 */
[----:B------:R-:W-:-:S03]  /*48e0*/  LEA R8, P3, R14, R68, 0x1 ;  /* 0x000000440e087211 */ /* 0x000fc600078608ff */
[----:B------:R-:W-:Y:S01]  /*48f0*/  FFMA R7, R42, R22, R7 ;  /* 0x000000162a077223 */ /* 0x000fe20000000007 */
[----:B------:R-:W-:-:S04]  /*4900*/  LEA.HI.X R9, R14, R69, R9, 0x1, P3 ;  /* 0x000000450e097211 */ /* 0x000fc800018f0c09 */
[----:B------:R-:W-:-:S05]  /*4910*/  F2FP.BF16.F32.PACK_AB R7, RZ, R7 ;  /* 0x00000007ff07723e */ /* 0x000fca00000010ff */
[----:B------:R1:W-:Y:S01]  /*4920*/  @P0 STG.E.U16 desc[UR50][R10.64], R7 ;  /* 0x000000070a000986 */ /* 0x0003e2000c101532 */
[----:B------:R-:W-:Y:S05]  /*4930*/  @!P1 BRA `(.L_x_36) ;  /* 0x0000000000049947 */ /* 0x000fea0003800000 */
[----:B------:R2:W5:Y:S02]  /*4940*/  LDG.E.LTC128B.U16 R18, desc[UR50][R8.64+0x2] ;  /* 0x0000023208127981 */ /* 0x000564000c1e1520 */
.L_x_36:
[----:B------:R-:W-:Y:S05]  /*4950*/  BSYNC B1 ;  /* 0x0000000000017941 */ /* 0x000fea0003800000 */
.L_x_35:
[----:B-----5:R-:W-:Y:S01]  /*4960*/  IMAD.U32 R12, R18, 0x10000, RZ ;  /* 0x00010000120c7824 */ /* 0x020fe200078e00ff */
[----:B------:R-:W-:Y:S01]  /*4970*/  ISETP.GT.AND P0, PT, R6, 0x8, PT ;  /* 0x000000080600780c */ /* 0x000fe20003f04270 */
[----:B------:R-:W-:Y:S02]  /*4980*/  BSSY B1, `(.L_x_37) ;  /* 0x0000008000017945 */ /* 0x000fe40003800000 */
[----:B------:R-:W-:Y:S01]  /*4990*/  FMUL R12, R12, R23 ;  /* 0x000000170c0c7220 */ /* 0x000fe20000400000 */
[----:B------:R-:W-:-:S03]  /*49a0*/  ISETP.GT.AND P2, PT, R0, RZ, P0 ;  /* 0x000000ff0000720c */ /* 0x000fc60000744270 */
[----:B------:R-:W-:-:S05]  /*49b0*/  FFMA R12, R43, R22, R12 ;  /* 0x000000162b0c7223 */ /* 0x000fca000000000c */
[----:B------:R-:W-:-:S05]  /*49c0*/  F2FP.BF16.F32.PACK_AB R12, RZ, R12 ;  /* 0x0000000cff0c723e */ /* 0x000fca00000010ff */
[----:B------:R3:W-:Y:S01]  /*49d0*/  @P1 STG.E.U16 desc[UR50][R10.64+0x2], R12 ;  /* 0x0000020c0a001986 */ /* 0x0007e2000c101532 */
[----:B------:R-:W-:Y:S05]  /*49e0*/  @!P2 BRA `(.L_x_38) ;  /* 0x000000000004a947 */ /* 0x000fea0003800000 */
[----:B------:R4:W5:Y:S02]  /*49f0*/  LDG.E.LTC128B.U16 R18, desc[UR50][R2.64+0x10] ;  /* 0x0000103202127981 */ /* 0x000964000c1e1520 */
.L_x_38:
[----:B------:R-:W-:Y:S05]  /*4a00*/  BSYNC B1 ;  /* 0x0000000000017941 */ /* 0x000fea0003800000 */
.L_x_37:
[----:B---3-5:R-:W-:Y:S01]  /*4a10*/  IMAD.U32 R12, R18, 0x10000, RZ ;  /* 0x00010000120c7824 */ /* 0x028fe200078e00ff */
[----:B------:R-:W-:Y:S01]  /*4a20*/  ISETP.GT.AND P1, PT, R6, 0x9, PT ;  /* 0x000000090600780c */ /* 0x000fe20003f24270 */
[----:B------:R-:W-:Y:S02]  /*4a30*/  BSSY B1, `(.L_x_39) ;  /* 0x0000008000017945 */ /* 0x000fe40003800000 */
[----:B-1----:R-:W-:Y:S01]  /*4a40*/  FMUL R7, R12, R23 ;  /* 0x000000170c077220 */ /* 0x002fe20000400000 */
[----:B------:R-:W-:-:S03]  /*4a50*/  ISETP.GT.AND P3, PT, R0, RZ, P1 ;  /* 0x000000ff0000720c */ /* 0x000fc60000f64270 */
[----:B------:R-:W-:-:S05]  /*4a60*/  FFMA R7, R44, R22, R7 ;  /* 0x000000162c077223 */ /* 0x000fca0000000007 */
[----:B------:R-:W-:-:S05]  /*4a70*/  F2FP.BF16.F32.PACK_AB R7, RZ, R7 ;  /* 0x00000007ff07723e */ /* 0x000fca00000010ff */
[----:B------:R1:W-:Y:S01]  /*4a80*/  @P2 STG.E.U16 desc[UR50][R4.64+0x10], R7 ;  /* 0x0000100704002986 */ /* 0x0003e2000c101532 */
[----:B------:R-:W-:Y:S05]  /*4a90*/  @!P3 BRA `(.L_x_40) ;  /* 0x000000000004b947 */ /* 0x000fea0003800000 */
[----:B------:R3:W5:Y:S02]  /*4aa0*/  LDG.E.LTC128B.U16 R18, desc[UR50][R2.64+0x12] ;  /* 0x0000123202127981 */ /* 0x000764000c1e1520 */
.L_x_40:
[----:B------:R-:W-:Y:S05]  /*4ab0*/  BSYNC B1 ;  /* 0x0000000000017941 */ /* 0x000fea0003800000 */
.L_x_39:
[----:B-----5:R-:W-:Y:S01]  /*4ac0*/  IMAD.U32 R12, R18, 0x10000, RZ ;  /* 0x00010000120c7824 */ /* 0x020fe200078e00ff */
[----:B------:R-:W-:Y:S01]  /*4ad0*/  ISETP.GT.AND P0, PT, R0, 0x8, P0 ;  /* 0x000000080000780c */ /* 0x000fe20000704270 */
[----:B------:R-:W-:Y:S02]  /*4ae0*/  BSSY B1, `(.L_x_41) ;  /* 0x0000007000017945 */ /* 0x000fe40003800000 */
[----:B------:R-:W-:-:S04]  /*4af0*/  FMUL R12, R12, R23 ;  /* 0x000000170c0c7220 */ /* 0x000fc80000400000 */
[----:B------:R-:W-:-:S05]  /*4b00*/  FFMA R12, R45, R22, R12 ;  /* 0x000000162d0c7223 */ /* 0x000fca000000000c */
[----:B------:R-:W-:-:S05]  /*4b10*/  F2FP.BF16.F32.PACK_AB R12, RZ, R12 ;  /* 0x0000000cff0c723e */ /* 0x000fca00000010ff */
[----:B------:R0:W-:Y:S01]  /*4b20*/  @P3 STG.E.U16 desc[UR50][R4.64+0x12], R12 ;  /* 0x0000120c04003986 */ /* 0x0001e2000c101532 */
[----:B------:R-:W-:Y:S05]  /*4b30*/  @!P0 BRA `(.L_x_42) ;  /* 0x0000000000048947 */ /* 0x000fea0003800000 */
[----:B------:R0:W5:Y:S02]  /*4b40*/  LDG.E.LTC128B.U16 R18, desc[UR50][R8.64+0x10] ;  /* 0x0000103208127981 */ /* 0x000164000c1e1520 */
.L_x_42:
[----:B------:R-:W-:Y:S05]  /*4b50*/  BSYNC B1 ;  /* 0x0000000000017941 */ /* 0x000fea0003800000 */
.L_x_41:
[----:B0----5:R-:W-:Y:S01]  /*4b60*/  IMAD.U32 R12, R18, 0x10000, RZ ;  /* 0x00010000120c7824 */ /* 0x021fe200078e00ff */
[----:B------:R-:W-:Y:S01]  /*4b70*/  ISETP.GT.AND P1, PT, R0, 0x8, P1 ;  /* 0x000000080000780c */ /* 0x000fe20000f24270 */
[----:B------:R-:W-:Y:S02]  /*4b80*/  BSSY B1, `(.L_x_43) ;  /* 0x0000007000017945 */ /* 0x000fe40003800000 */
[----:B-1----:R-:W-:-:S04]  /*4b90*/  FMUL R7, R12, R23 ;  /* 0x000000170c077220 */ /* 0x002fc80000400000 */
[----:B------:R-:W-:-:S05]  /*4ba0*/  FFMA R7, R46, R22, R7 ;  /* 0x000000162e077223 */ /* 0x000fca0000000007 */
[----:B------:R-:W-:-:S05]  /*4bb0*/  F2FP.BF16.F32.PACK_AB R7, RZ, R7 ;  /* 0x00000007ff07723e */ /* 0x000fca00000010ff */
[----:B------:R0:W-:Y:S01]  /*4bc0*/  @P0 STG.E.U16 desc[UR50][R10.64+0x10], R7 ;  /* 0x000010070a000986 */ /* 0x0001e2000c101532 */
[----:B------:R-:W-:Y:S05]  /*4bd0*/  @!P1 BRA `(.L_x_44) ;  /* 0x0000000000049947 */ /* 0x000fea0003800000 */
[----:B------:R1:W5:Y:S02]  /*4be0*/  LDG.E.LTC128B.U16 R18, desc[UR50][R8.64+0x12] ;  /* 0x0000123208127981 */ /* 0x000364000c1e1520 */
.L_x_44:
[----:B------:R-:W-:Y:S05]  /*4bf0*/  BSYNC B1 ;  /* 0x0000000000017941 */ /* 0x000fea0003800000 */
.L_x_43:
        /* <DEDUP_REMOVED lines=10> */
.L_x_46:
[----:B------:R-:W-:Y:S05]  /*4ca0*/  BSYNC B1 ;  /* 0x0000000000017941 */ /* 0x000fea0003800000 */
.L_x_45:
[----:B0----5:R-:W-:Y:S01]  /*4cb0*/  IMAD.U32 R12, R18, 0x10000, RZ ;  /* 0x00010000120c7824 */ /* 0x021fe200078e00ff */
        /* <DEDUP_REMOVED lines=9> */
.L_x_48:
[----:B------:R-:W-:Y:S05]  /*4d50*/  BSYNC B1 ;  /* 0x0000000000017941 */ /* 0x000fea0003800000 */
.L_x_47:
        /* <DEDUP_REMOVED lines=9> */
.L_x_50:
[----:B------:R-:W-:Y:S05]  /*4df0*/  BSYNC B1 ;  /* 0x0000000000017941 */ /* 0x000fea0003800000 */
.L_x_49:
[----:B0----5:R-:W-:Y:S01]  /*4e00*/  IMAD.U32 R12, R18, 0x10000, RZ ;  /* 0x00010000120c7824 */ /* 0x021fe200078e00ff */
        /* <DEDUP_REMOVED lines=8> */
.L_x_52:
[----:B------:R-:W-:Y:S05]  /*4e90*/  BSYNC B1 ;  /* 0x0000000000017941 */ /* 0x000fea0003800000 */
.L_x_51:
        /* <DEDUP_REMOVED lines=10> */
.L_x_54:
[----:B------:R-:W-:Y:S05]  /*4f40*/  BSYNC B1 ;  /* 0x0000000000017941 */ /* 0x000fea0003800000 */
.L_x_53:
        /* <DEDUP_REMOVED lines=10> */
.L_x_56:
[----:B------:R-:W-:Y:S05]  /*4ff0*/  BSYNC B1 ;  /* 0x0000000000017941 */ /* 0x000fea0003800000 */
.L_x_55:
        /* <DEDUP_REMOVED lines=9> */
.L_x_58:
[----:B------:R-:W-:Y:S05]  /*5090*/  BSYNC B1 ;  /* 0x0000000000017941 */ /* 0x000fea0003800000 */
.L_x_57:
        /* <DEDUP_REMOVED lines=9> */
.L_x_60:
[----:B------:R-:W-:Y:S05]  /*5130*/  BSYNC B1 ;  /* 0x0000000000017941 */ /* 0x000fea0003800000 */
.L_x_59:
        /* <DEDUP_REMOVED lines=10> */
.L_x_62:
[----:B------:R-:W-:Y:S05]  /*51e0*/  BSYNC B1 ;  /* 0x0000000000017941 */ /* 0x000fea0003800000 */
.L_x_61:
        /* <DEDUP_REMOVED lines=10> */
.L_x_64:
[----:B------:R-:W-:Y:S05]  /*5290*/  BSYNC B1 ;  /* 0x0000000000017941 */ /* 0x000fea0003800000 */
.L_x_63:
        /* <DEDUP_REMOVED lines=9> */
.L_x_66:
[----:B------:R-:W-:Y:S05]  /*5330*/  BSYNC B1 ;  /* 0x0000000000017941 */ /* 0x000fea0003800000 */
.L_x_65:
        /* <DEDUP_REMOVED lines=9> */
.L_x_68:
[----:B------:R-:W-:Y:S05]  /*53d0*/  BSYNC B1 ;  /* 0x0000000000017941 */ /* 0x000fea0003800000 */
.L_x_67:
        /* <DEDUP_REMOVED lines=10> */
.L_x_70:
[----:B------:R-:W-:Y:S05]  /*5480*/  BSYNC B1 ;  /* 0x0000000000017941 */ /* 0x000fea0003800000 */
.L_x_69:
        /* <DEDUP_REMOVED lines=10> */
.L_x_72:
[----:B------:R-:W-:Y:S05]  /*5530*/  BSYNC B1 ;  /* 0x0000000000017941 */ /* 0x000fea0003800000 */
.L_x_71:
[----:B0--345:R-:W-:Y:S01]  /*5540*/  IMAD.U32 R2, R18, 0x10000, RZ ;  /* 0x0001000012027824 */ /* 0x039fe200078e00ff */
        /* <DEDUP_REMOVED lines=8> */
.L_x_74:
[----:B------:R-:W-:Y:S05]  /*55d0*/  BSYNC B1 ;  /* 0x0000000000017941 */ /* 0x000fea0003800000 */
.L_x_73:
[----:B0----5:R-:W-:Y:S01]  /*55e0*/  IMAD.U32 R2, R18, 0x10000, RZ ;  /* 0x0001000012027824 */ /* 0x021fe200078e00ff */
[----:B------:R-:W-:Y:S01]  /*55f0*/  ISETP.GT.AND P1, PT, R0, 0x8, P1 ;  /* 0x000000080000780c */ /* 0x000fe20000f24270 */
[----:B------:R-:W-:Y:S02]  /*5600*/  BSSY B1, `(.L_x_75) ;  /* 0x000000a000017945 */ /* 0x000fe40003800000 */
[----:B------:R-:W-:Y:S01]  /*5610*/  FMUL R3, R2, R23 ;  /* 0x0000001702037220 */ /* 0x000fe20000400000 */
[----:B------:R-:W-:-:S03]  /*5620*/  @P0 IMAD.MOV.U32 R2, RZ, RZ, R10 ;  /* 0x000000ffff020224 */ /* 0x000fc600078e000a */
[----:B------:R-:W-:-:S05]  /*5630*/  FFMA R3, R30, R22, R3 ;  /* 0x000000161e037223 */ /* 0x000fca0000000003 */
[----:B------:R-:W-:-:S04]  /*5640*/  F2FP.BF16.F32.PACK_AB R3, RZ, R3 ;  /* 0x00000003ff03723e */ /* 0x000fc800000010ff */
[----:B------:R-:W-:Y:S01]  /*5650*/  PRMT R4, R3, 0x7610, R4 ;  /* 0x0000761003047816 */ /* 0x000fe20000000004 */
[----:B------:R-:W-:-:S05]  /*5660*/  @P0 IMAD.MOV.U32 R3, RZ, RZ, R11 ;  /* 0x000000ffff030224 */ /* 0x000fca00078e000b */
[----:B------:R0:W-:Y:S01]  /*5670*/  @P0 STG.E.U16 desc[UR50][R2.64+0x50], R4 ;  /* 0x0000500402000986 */ /* 0x0001e2000c101532 */
[----:B------:R-:W-:Y:S05]  /*5680*/  @!P1 BRA `(.L_x_76) ;  /* 0x0000000000049947 */ /* 0x000fea0003800000 */
[----:B------:R4:W5:Y:S02]  /*5690*/  LDG.E.LTC128B.U16 R18, desc[UR50][R8.64+0x52] ;  /* 0x0000523208127981 */ /* 0x000964000c1e1520 */
.L_x_76:
[----:B------:R-:W-:Y:S05]  /*56a0*/  BSYNC B1 ;  /* 0x0000000000017941 */ /* 0x000fea0003800000 */
.L_x_75:
[----:B------:R-:W-:Y:S05]  /*56b0*/  @!P1 BRA `(.L_x_77) ;  /* 0x0000000400e09947 */ /* 0x000fea0003800000 */
[----:B-----5:R-:W-:-:S04]  /*56c0*/  IMAD.U32 R18, R18, 0x10000, RZ ;  /* 0x0001000012127824 */ /* 0x020fc800078e00ff */
[----:B------:R-:W-:-:S04]  /*56d0*/  FMUL R18, R18, R23 ;  /* 0x0000001712127220 */ /* 0x000fc80000400000 */
[----:B------:R-:W-:-:S05]  /*56e0*/  FFMA R18, R31, R22, R18 ;  /* 0x000000161f127223 */ /* 0x000fca0000000012 */
[----:B------:R-:W-:-:S05]  /*56f0*/  F2FP.BF16.F32.PACK_AB R18, RZ, R18 ;  /* 0x00000012ff12723e */ /* 0x000fca00000010ff */
[----:B------:R0:W-:Y:S01]  /*5700*/  STG.E.U16 desc[UR50][R10.64+0x52], R18 ;  /* 0x000052120a007986 */ /* 0x0001e2000c101532 */
[----:B------:R-:W-:Y:S05]  /*5710*/  BRA `(.L_x_77) ;  /* 0x0000000400c87947 */ /* 0x000fea0003800000 */
.L_x_32:
[----:B------:R-:W-:Y:S01]  /*5720*/  ULDC.64 UR4, c[0x0][0x5c0] ;  /* 0x0001700000047ab9 */ /* 0x000fe20000000a00 */
[----:B------:R-:W-:Y:S01]  /*5730*/  ISETP.GT.AND P3, PT, R6, 0x1, PT ;  /* 0x000000010600780c */ /* 0x000fe20003f64270 */
[-C--:B------:R-:W-:Y:S01]  /*5740*/  FMUL R40, R40, R22.reuse ;  /* 0x0000001628287220 */ /* 0x080fe20000400000 */
[----:B------:R-:W-:Y:S01]  /*5750*/  LEA R2, P1, R58, UR4, 0x1 ;  /* 0x000000043a027c11 */ /* 0x000fe2000f8208ff */
[-C--:B------:R-:W-:Y:S01]  /*5760*/  FMUL R41, R41, R22.reuse ;  /* 0x0000001629297220 */ /* 0x080fe20000400000 */
[----:B------:R-:W-:Y:S01]  /*5770*/  SHF.L.U64.HI R63, R62, 0x4, R63 ;  /* 0x000000043e3f7819 */ /* 0x000fe2000001023f */
[-C--:B------:R-:W-:Y:S01]  /*5780*/  FMUL R42, R42, R22.reuse ;  /* 0x000000162a2a7220 */ /* 0x080fe20000400000 */
[----:B------:R-:W-:Y:S01]  /*5790*/  LEA.HI.X R3, R58, UR5, R5, 0x1, P1 ;  /* 0x000000053a037c11 */ /* 0x000fe200088f0c05 */
[-C--:B------:R-:W-:Y:S01]  /*57a0*/  FMUL R43, R43, R22.reuse ;  /* 0x000000162b2b7220 */ /* 0x080fe20000400000 */
[----:B------:R-:W-:Y:S01]  /*57b0*/  ISETP.GT.AND P1, PT, R0, RZ, P3 ;  /* 0x000000ff0000720c */ /* 0x000fe20001f24270 */
[----:B------:R-:W-:Y:S01]  /*57c0*/  FMUL R44, R44, R22 ;  /* 0x000000162c2c7220 */ /* 0x000fe20000400000 */
[----:B------:R-:W-:Y:S01]  /*57d0*/  F2FP.BF16.F32.PACK_AB R40, RZ, R40 ;  /* 0x00000028ff28723e */ /* 0x000fe200000010ff */
[-C--:B------:R-:W-:Y:S01]  /*57e0*/  FMUL R45, R45, R22.reuse ;  /* 0x000000162d2d7220 */ /* 0x080fe20000400000 */
[----:B------:R-:W-:Y:S01]  /*57f0*/  F2FP.BF16.F32.PACK_AB R41, RZ, R41 ;  /* 0x00000029ff29723e */ /* 0x000fe200000010ff */
[----:B------:R-:W-:Y:S01]  /*5800*/  FMUL R46, R46, R22 ;  /* 0x000000162e2e7220 */ /* 0x000fe20000400000 */
[----:B------:R-:W-:Y:S01]  /*5810*/  LEA R4, P4, R62, R2, 0x4 ;  /* 0x000000023e047211 */ /* 0x000fe200078820ff */
[----:B------:R-:W-:Y:S01]  /*5820*/  @P2 STG.E.U16 desc[UR50][R2.64], R40 ;  /* 0x0000002802002986 */ /* 0x000fe2000c101532 */
[----:B------:R-:W-:Y:S01]  /*5830*/  ISETP.GT.AND P2, PT, R6, 0x8, PT ;  /* 0x000000080600780c */ /* 0x000fe20003f44270 */
[-C--:B------:R-:W-:Y:S01]  /*5840*/  FMUL R47, R47, R22.reuse ;  /* 0x000000162f2f7220 */ /* 0x080fe20000400000 */
[C---:B------:R-:W-:Y:S01]  /*5850*/  ISETP.GT.AND P3, PT, R0.reuse, 0x8, P3 ;  /* 0x000000080000780c */ /* 0x040fe20001f64270 */
[----:B------:R-:W-:Y:S01]  /*5860*/  IMAD.X R5, R63, 0x1, R3, P4 ;  /* 0x000000013f057824 */ /* 0x000fe200020e0603 */
[C---:B------:R-:W-:Y:S01]  /*5870*/  ISETP.GT.AND P5, PT, R0.reuse, RZ, P2 ;  /* 0x000000ff0000720c */ /* 0x040fe200017a4270 */
[----:B------:R-:W-:Y:S01]  /*5880*/  @P1 STG.E.U16 desc[UR50][R2.64+0x2], R41 ;  /* 0x0000022902001986 */ /* 0x000fe2000c101532 */
[----:B------:R-:W-:Y:S01]  /*5890*/  ISETP.GT.AND P1, PT, R0, 0x8, P0 ;  /* 0x000000080000780c */ /* 0x000fe20000724270 */
[-C--:B------:R-:W-:Y:S01]  /*58a0*/  FMUL R32, R32, R22.reuse ;  /* 0x0000001620207220 */ /* 0x080fe20000400000 */
[----:B------:R-:W-:Y:S01]  /*58b0*/  ISETP.GT.AND P0, PT, R6, 0x9, PT ;  /* 0x000000090600780c */ /* 0x000fe20003f04270 */
[----:B------:R-:W-:Y:S01]  /*58c0*/  FMUL R33, R33, R22 ;  /* 0x0000001621217220 */ /* 0x000fe20000400000 */
[----:B------:R-:W-:Y:S01]  /*58d0*/  F2FP.BF16.F32.PACK_AB R42, RZ, R42 ;  /* 0x0000002aff2a723e */ /* 0x000fe200000010ff */
[-C--:B------:R-:W-:Y:S01]  /*58e0*/  FMUL R34, R34, R22.reuse ;  /* 0x0000001622227220 */ /* 0x080fe20000400000 */
[----:B------:R-:W-:Y:S01]  /*58f0*/  ISETP.GT.AND P4, PT, R0, RZ, P0 ;  /* 0x000000ff0000720c */ /* 0x000fe20000784270 */
[-C--:B------:R-:W-:Y:S01]  /*5900*/  FMUL R35, R35, R22.reuse ;  /* 0x0000001623237220 */ /* 0x080fe20000400000 */
[----:B------:R-:W-:Y:S01]  /*5910*/  F2FP.BF16.F32.PACK_AB R43, RZ, R43 ;  /* 0x0000002bff2b723e */ /* 0x000fe200000010ff */
[----:B------:R-:W-:Y:S01]  /*5920*/  FMUL R36, R36, R22 ;  /* 0x0000001624247220 */ /* 0x000fe20000400000 */
[----:B------:R-:W-:Y:S01]  /*5930*/  F2FP.BF16.F32.PACK_AB R44, RZ, R44 ;  /* 0x0000002cff2c723e */ /* 0x000fe200000010ff */
[-C--:B------:R-:W-:Y:S01]  /*5940*/  FMUL R37, R37, R22.reuse ;  /* 0x0000001625257220 */ /* 0x080fe20000400000 */
[----:B------:R-:W-:Y:S01]  /*5950*/  F2FP.BF16.F32.PACK_AB R45, RZ, R45 ;  /* 0x0000002dff2d723e */ /* 0x000fe200000010ff */
[----:B------:R-:W-:Y:S01]  /*5960*/  @P1 STG.E.U16 desc[UR50][R4.64], R42 ;  /* 0x0000002a04001986 */ /* 0x000fe2000c101532 */
[----:B------:R-:W-:Y:S01]  /*5970*/  ISETP.GT.AND P1, PT, R0, 0x8, P2 ;  /* 0x000000080000780c */ /* 0x000fe20001724270 */
[-C--:B------:R-:W-:Y:S01]  /*5980*/  FMUL R38, R38, R22.reuse ;  /* 0x0000001626267220 */ /* 0x080fe20000400000 */
[----:B------:R-:W-:Y:S01]  /*5990*/  ISETP.GT.AND P2, PT, R6, 0x10, PT ;  /* 0x000000100600780c */ /* 0x000fe20003f44270 */
[----:B------:R-:W-:Y:S01]  /*59a0*/  @P3 STG.E.U16 desc[UR50][R4.64+0x2], R43 ;  /* 0x0000022b04003986 */ /* 0x000fe2000c101532 */
[----:B------:R-:W-:Y:S01]  /*59b0*/  ISETP.GT.AND P3, PT, R0, 0x8, P0 ;  /* 0x000000080000780c */ /* 0x000fe20000764270 */
[-C--:B------:R-:W-:Y:S01]  /*59c0*/  FMUL R39, R39, R22.reuse ;  /* 0x0000001627277220 */ /* 0x080fe20000400000 */
[----:B------:R-:W-:Y:S01]  /*59d0*/  ISETP.GT.AND P0, PT, R6, 0x11, PT ;  /* 0x000000110600780c */ /* 0x000fe20003f04270 */
[----:B------:R-:W-:Y:S01]  /*59e0*/  @P5 STG.E.U16 desc[UR50][R2.64+0x10], R44 ;  /* 0x0000102c02005986 */ /* 0x000fe2000c101532 */
[----:B------:R-:W-:Y:S01]  /*59f0*/  ISETP.GT.AND P5, PT, R0, RZ, P2 ;  /* 0x000000ff0000720c */ /* 0x000fe200017a4270 */
[----:B------:R-:W-:Y:S01]  /*5a00*/  FMUL R24, R24, R22 ;  /* 0x0000001618187220 */ /* 0x000fe20000400000 */
[----:B------:R-:W-:Y:S01]  /*5a10*/  F2FP.BF16.F32.PACK_AB R46, RZ, R46 ;  /* 0x0000002eff2e723e */ /* 0x000fe200000010ff */
[----:B------:R-:W-:Y:S01]  /*5a20*/  @P4 STG.E.U16 desc[UR50][R2.64+0x12], R45 ;  /* 0x0000122d02004986 */ /* 0x000fe2000c101532 */
[----:B------:R-:W-:Y:S01]  /*5a30*/  ISETP.GT.AND P4, PT, R0, RZ, P0 ;  /* 0x000000ff0000720c */ /* 0x000fe20000784270 */
[----:B------:R-:W-:Y:S01]  /*5a40*/  FMUL R25, R25, R22 ;  /* 0x0000001619197220 */ /* 0x000fe20000400000 */
[----:B------:R-:W-:Y:S01]  /*5a50*/  F2FP.BF16.F32.PACK_AB R47, RZ, R47 ;  /* 0x0000002fff2f723e */ /* 0x000fe200000010ff */
[----:B------:R-:W-:Y:S01]  /*5a60*/  @P1 STG.E.U16 desc[UR50][R4.64+0x10], R46 ;  /* 0x0000102e04001986 */ /* 0x000fe2000c101532 */
[----:B------:R-:W-:Y:S01]  /*5a70*/  F2FP.BF16.F32.PACK_AB R32, RZ, R32 ;  /* 0x00000020ff20723e */ /* 0x000fe200000010ff */
[-C--:B------:R-:W-:Y:S01]  /*5a80*/  FMUL R26, R26, R22.reuse ;  /* 0x000000161a1a7220 */ /* 0x080fe20000400000 */
[----:B------:R-:W-:Y:S01]  /*5a90*/  F2FP.BF16.F32.PACK_AB R33, RZ, R33 ;  /* 0x00000021ff21723e */ /* 0x000fe200000010ff */
[----:B------:R-:W-:Y:S01]  /*5aa0*/  @P3 STG.E.U16 desc[UR50][R4.64+0x12], R47 ;  /* 0x0000122f04003986 */ /* 0x000fe2000c101532 */
[C---:B------:R-:W-:Y:S01]  /*5ab0*/  ISETP.GT.AND P2, PT, R0.reuse, 0x8, P2 ;  /* 0x000000080000780c */ /* 0x040fe20001744270 */
[-C--:B------:R-:W-:Y:S01]  /*5ac0*/  FMUL R27, R27, R22.reuse ;  /* 0x000000161b1b7220 */ /* 0x080fe20000400000 */
[----:B------:R-:W-:Y:S01]  /*5ad0*/  ISETP.GT.AND P0, PT, R0, 0x8, P0 ;  /* 0x000000080000780c */ /* 0x000fe20000704270 */
[----:B------:R-:W-:Y:S01]  /*5ae0*/  @P5 STG.E.U16 desc[UR50][R2.64+0x20], R32 ;  /* 0x0000202002005986 */ /* 0x000fe2000c101532 */
[----:B------:R-:W-:Y:S01]  /*5af0*/  ISETP.GT.AND P5, PT, R6, 0x18, PT ;  /* 0x000000180600780c */ /* 0x000fe20003fa4270 */
[----:B------:R-:W-:Y:S01]  /*5b00*/  FMUL R28, R28, R22 ;  /* 0x000000161c1c7220 */ /* 0x000fe20000400000 */
[----:B------:R-:W-:Y:S01]  /*5b10*/  F2FP.BF16.F32.PACK_AB R34, RZ, R34 ;  /* 0x00000022ff22723e */ /* 0x000fe200000010ff */
[----:B------:R-:W-:Y:S01]  /*5b20*/  @P4 STG.E.U16 desc[UR50][R2.64+0x22], R33 ;  /* 0x0000222102004986 */ /* 0x000fe2000c101532 */
[----:B------:R-:W-:Y:S01]  /*5b30*/  ISETP.GT.AND P4, PT, R6, 0x19, PT ;  /* 0x000000190600780c */ /* 0x000fe20003f84270 */
[-C--:B------:R-:W-:Y:S01]  /*5b40*/  FMUL R29, R29, R22.reuse ;  /* 0x000000161d1d7220 */ /* 0x080fe20000400000 */
[----:B------:R-:W-:Y:S01]  /*5b50*/  ISETP.GT.AND P1, PT, R0, RZ, P5 ;  /* 0x000000ff0000720c */ /* 0x000fe20002f24270 */
[-C--:B------:R-:W-:Y:S01]  /*5b60*/  FMUL R30, R30, R22.reuse ;  /* 0x000000161e1e7220 */ /* 0x080fe20000400000 */
[----:B------:R-:W-:Y:S01]  /*5b70*/  ISETP.GT.AND P6, PT, R0, RZ, P4 ;  /* 0x000000ff0000720c */ /* 0x000fe200027c4270 */
[----:B------:R-:W-:Y:S01]  /*5b80*/  @P2 STG.E.U16 desc[UR50][R4.64+0x20], R34 ;  /* 0x0000202204002986 */ /* 0x000fe2000c101532 */
[----:B------:R-:W-:Y:S01]  /*5b90*/  F2FP.BF16.F32.PACK_AB R35, RZ, R35 ;  /* 0x00000023ff23723e */ /* 0x000fe200000010ff */
[----:B------:R-:W-:Y:S01]  /*5ba0*/  FMUL R31, R31, R22 ;  /* 0x000000161f1f7220 */ /* 0x000fe20000400000 */
[----:B------:R-:W-:-:S02]  /*5bb0*/  F2FP.BF16.F32.PACK_AB R36, RZ, R36 ;  /* 0x00000024ff24723e */ /* 0x000fc400000010ff */
[----:B------:R-:W-:Y:S01]  /*5bc0*/  F2FP.BF16.F32.PACK_AB R37, RZ, R37 ;  /* 0x00000025ff25723e */ /* 0x000fe200000010ff */
[----:B------:R-:W-:Y:S01]  /*5bd0*/  @P0 STG.E.U16 desc[UR50][R4.64+0x22], R35 ;  /* 0x0000222304000986 */ /* 0x000fe2000c101532 */
[----:B------:R-:W-:Y:S02]  /*5be0*/  ISETP.GT.AND P5, PT, R0, 0x8, P5 ;  /* 0x000000080000780c */ /* 0x000fe40002fa4270 */
[----:B------:R-:W-:Y:S01]  /*5bf0*/  ISETP.GT.AND P3, PT, R6, 0x20, PT ;  /* 0x000000200600780c */ /* 0x000fe20003f64270 */
[----:B------:R-:W-:Y:S01]  /*5c00*/  @P1 STG.E.U16 desc[UR50][R2.64+0x30], R36 ;  /* 0x0000302402001986 */ /* 0x000fe2000c101532 */
[C---:B------:R-:W-:Y:S02]  /*5c10*/  ISETP.GT.AND P4, PT, R0.reuse, 0x8, P4 ;  /* 0x000000080000780c */ /* 0x040fe40002784270 */
[----:B------:R-:W-:Y:S01]  /*5c20*/  F2FP.BF16.F32.PACK_AB R38, RZ, R38 ;  /* 0x00000026ff26723e */ /* 0x000fe200000010ff */
[----:B------:R-:W-:Y:S01]  /*5c30*/  @P6 STG.E.U16 desc[UR50][R2.64+0x32], R37 ;  /* 0x0000322502006986 */ /* 0x000fe2000c101532 */
[----:B------:R-:W-:-:S02]  /*5c40*/  ISETP.GT.AND P6, PT, R0, RZ, P3 ;  /* 0x000000ff0000720c */ /* 0x000fc40001fc4270 */
[----:B------:R-:W-:Y:S02]  /*5c50*/  F2FP.BF16.F32.PACK_AB R39, RZ, R39 ;  /* 0x00000027ff27723e */ /* 0x000fe400000010ff */
[C---:B------:R-:W-:Y:S01]  /*5c60*/  ISETP.GT.AND P2, PT, R6.reuse, 0x21, PT ;  /* 0x000000210600780c */ /* 0x040fe20003f44270 */
[----:B------:R-:W-:Y:S01]  /*5c70*/  @P5 STG.E.U16 desc[UR50][R4.64+0x30], R38 ;  /* 0x0000302604005986 */ /* 0x000fe2000c101532 */
[----:B------:R-:W-:Y:S02]  /*5c80*/  F2FP.BF16.F32.PACK_AB R24, RZ, R24 ;  /* 0x00000018ff18723e */ /* 0x000fe400000010ff */
[C---:B------:R-:W-:Y:S01]  /*5c90*/  ISETP.GT.AND P1, PT, R6.reuse, 0x28, PT ;  /* 0x000000280600780c */ /* 0x040fe20003f24270 */
[----:B------:R-:W-:Y:S01]  /*5ca0*/  @P4 STG.E.U16 desc[UR50][R4.64+0x32], R39 ;  /* 0x0000322704004986 */ /* 0x000fe2000c101532 */
[----:B------:R-:W-:Y:S02]  /*5cb0*/  ISETP.GT.AND P0, PT, R6, 0x29, PT ;  /* 0x000000290600780c */ /* 0x000fe40003f04270 */
[C---:B------:R-:W-:Y:S01]  /*5cc0*/  ISETP.GT.AND P4, PT, R0.reuse, RZ, P2 ;  /* 0x000000ff0000720c */ /* 0x040fe20001784270 */
[----:B------:R-:W-:Y:S01]  /*5cd0*/  @P6 STG.E.U16 desc[UR50][R2.64+0x40], R24 ;  /* 0x0000401802006986 */ /* 0x000fe2000c101532 */
[----:B------:R-:W-:-:S02]  /*5ce0*/  ISETP.GT.AND P3, PT, R0, 0x8, P3 ;  /* 0x000000080000780c */ /* 0x000fc40001f64270 */
[C---:B------:R-:W-:Y:S02]  /*5cf0*/  ISETP.GT.AND P2, PT, R0.reuse, 0x8, P2 ;  /* 0x000000080000780c */ /* 0x040fe40001744270 */
[C---:B------:R-:W-:Y:S02]  /*5d00*/  ISETP.GT.AND P5, PT, R0.reuse, RZ, P1 ;  /* 0x000000ff0000720c */ /* 0x040fe40000fa4270 */
[C---:B------:R-:W-:Y:S02]  /*5d10*/  ISETP.GT.AND P6, PT, R0.reuse, RZ, P0 ;  /* 0x000000ff0000720c */ /* 0x040fe400007c4270 */
[----:B------:R-:W-:Y:S02]  /*5d20*/  ISETP.GT.AND P1, PT, R0, 0x8, P1 ;  /* 0x000000080000780c */ /* 0x000fe40000f24270 */
[----:B------:R-:W-:Y:S02]  /*5d30*/  F2FP.BF16.F32.PACK_AB R25, RZ, R25 ;  /* 0x00000019ff19723e */ /* 0x000fe400000010ff */
[----:B------:R-:W-:-:S02]  /*5d40*/  F2FP.BF16.F32.PACK_AB R26, RZ, R26 ;  /* 0x0000001aff1a723e */ /* 0x000fc400000010ff */
[----:B------:R-:W-:Y:S01]  /*5d50*/  F2FP.BF16.F32.PACK_AB R27, RZ, R27 ;  /* 0x0000001bff1b723e */ /* 0x000fe200000010ff */
[----:B------:R-:W-:Y:S01]  /*5d60*/  @P4 STG.E.U16 desc[UR50][R2.64+0x42], R25 ;  /* 0x0000421902004986 */ /* 0x000fe2000c101532 */
[----:B------:R-:W-:Y:S02]  /*5d70*/  ISETP.GT.AND P0, PT, R0, 0x8, P0 ;  /* 0x000000080000780c */ /* 0x000fe40000704270 */
[----:B------:R-:W-:Y:S01]  /*5d80*/  F2FP.BF16.F32.PACK_AB R28, RZ, R28 ;  /* 0x0000001cff1c723e */ /* 0x000fe200000010ff */
[----:B------:R-:W-:Y:S01]  /*5d90*/  @P3 STG.E.U16 desc[UR50][R4.64+0x40], R26 ;  /* 0x0000401a04003986 */ /* 0x000fe2000c101532 */
[----:B------:R-:W-:Y:S02]  /*5da0*/  F2FP.BF16.F32.PACK_AB R29, RZ, R29 ;  /* 0x0000001dff1d723e */ /* 0x000fe400000010ff */
[----:B------:R-:W-:Y:S01]  /*5db0*/  F2FP.BF16.F32.PACK_AB R30, RZ, R30 ;  /* 0x0000001eff1e723e */ /* 0x000fe200000010ff */
[----:B------:R-:W-:Y:S01]  /*5dc0*/  @P2 STG.E.U16 desc[UR50][R4.64+0x42], R27 ;  /* 0x0000421b04002986 */ /* 0x000fe2000c101532 */
[----:B------:R-:W-:-:S03]  /*5dd0*/  F2FP.BF16.F32.PACK_AB R31, RZ, R31 ;  /* 0x0000001fff1f723e */ /* 0x000fc600000010ff */
[----:B------:R-:W-:Y:S04]  /*5de0*/  @P5 STG.E.U16 desc[UR50][R2.64+0x50], R28 ;  /* 0x0000501c02005986 */ /* 0x000fe8000c101532 */
[----:B------:R0:W-:Y:S02]  /*5df0*/  @P6 STG.E.U16 desc[UR50][R2.64+0x52], R29 ;  /* 0x0000521d02006986 */ /* 0x0001e4000c101532 */
[----:B0-----:R-:W-:Y:S02]  /*5e00*/  @P1 IMAD.MOV.U32 R2, RZ, RZ, R4 ;  /* 0x000000ffff021224 */ /* 0x001fe400078e0004 */
[----:B------:R-:W-:-:S05]  /*5e10*/  @P1 IMAD.MOV.U32 R3, RZ, RZ, R5 ;  /* 0x000000ffff031224 */ /* 0x000fca00078e0005 */
[----:B------:R0:W-:Y:S04]  /*5e20*/  @P1 STG.E.U16 desc[UR50][R2.64+0x50], R30 ;  /* 0x0000501e02001986 */ /* 0x0001e8000c101532 */
[----:B------:R0:W-:Y:S02]  /*5e30*/  @P0 STG.E.U16 desc[UR50][R4.64+0x52], R31 ;  /* 0x0000521f04000986 */ /* 0x0001e4000c101532 */
.L_x_77:
[----:B------:R-:W-:Y:S05]  /*5e40*/  BSYNC B0 ;  /* 0x0000000000007941 */ /* 0x000fea0003800000 */
.L_x_31:
[----:B0-----:R-:W-:Y:S01]  /*5e50*/  IMAD.U32 R2, RZ, RZ, UR54 ;  /* 0x00000036ff027e24 */ /* 0x001fe2000f8e00ff */
[----:B------:R-:W-:Y:S01]  /*5e60*/  ULDC.64 UR4, c[0x0][0x650] ;  /* 0x0001940000047ab9 */ /* 0x000fe20000000a00 */
[----:B------:R-:W-:Y:S01]  /*5e70*/  IMAD.U32 R0, RZ, RZ, UR37 ;  /* 0x00000025ff007e24 */ /* 0x000fe2000f8e00ff */
[----:B------:R0:W-:Y:S01]  /*5e80*/  SYNCS.ARRIVE.TRANS64.A1T0 RZ, [R54+UR43], RZ ;  /* 0x000000ff36ff79a7 */ /* 0x0001e2000810002b */
[----:B------:R-:W-:Y:S01]  /*5e90*/  IMAD.U32 R3, RZ, RZ, UR55 ;  /* 0x00000037ff037e24 */ /* 0x000fe2000f8e00ff */
[C---:B------:R-:W-:Y:S01]  /*5ea0*/  LEA R16, P0, R2.reuse, R16, 0x1 ;  /* 0x0000001002107211 */ /* 0x040fe200078008ff */
[----:B-----5:R-:W-:Y:S02]  /*5eb0*/  IMAD.MOV.U32 R18, RZ, RZ, -0x1 ;  /* 0xffffffffff127424 */ /* 0x020fe400078e00ff */
[----:B------:R-:W-:Y:S01]  /*5ec0*/  IMAD.MOV.U32 R19, RZ, RZ, -0x1 ;  /* 0xffffffffff137424 */ /* 0x000fe200078e00ff */
[----:B------:R-:W-:Y:S01]  /*5ed0*/  LEA.HI.X R17, R2, R17, R0, 0x1, P0 ;  /* 0x0000001102117211 */ /* 0x000fe200000f0c00 */
[----:B------:R-:W-:Y:S01]  /*5ee0*/  IMAD.MOV.U32 R2, RZ, RZ, -0x1 ;  /* 0xffffffffff027424 */ /* 0x000fe200078e00ff */
[----:B------:R-:W-:-:S02]  /*5ef0*/  ISETP.GE.U32.AND P0, PT, R16, UR4, PT ;  /* 0x0000000410007c0c */ /* 0x000fc4000bf06070 */
[----:B------:R-:W-:Y:S02]  /*5f00*/  PRMT R0, RZ, 0x7610, R0 ;  /* 0x00007610ff007816 */ /* 0x000fe40000000000 */
[----:B------:R-:W-:-:S13]  /*5f10*/  ISETP.GE.U32.AND.EX P0, PT, R17, UR5, PT, P0 ;  /* 0x0000000511007c0c */ /* 0x000fda000bf06100 */
[----:B0-----:R-:W-:Y:S05]  /*5f20*/  @P0 BRA `(.L_x_78) ;  /* 0x00000004008c0947 */ /* 0x001fea0003800000 */
[----:B------:R-:W0:Y:S01]  /*5f30*/  S2UR UR6, SR_CTAID.X ;  /* 0x00000000000679c3 */ /* 0x000e220000002500 */
[----:B------:R-:W-:Y:S01]  /*5f40*/  ULDC.64 UR4, c[0x0][0x628] ;  /* 0x00018a0000047ab9 */ /* 0x000fe20000000a00 */
[----:B------:R-:W-:Y:S01]  /*5f50*/  ULDC UR7, c[0x0][0x150] ;  /* 0x0000540000077ab9 */ /* 0x000fe20000000800 */
[----:B------:R-:W-:Y:S01]  /*5f60*/  ISETP.NE.U32.AND P0, PT, RZ, UR4, PT ;  /* 0x00000004ff007c0c */ /* 0x000fe2000bf05070 */
[----:B------:R-:W-:Y:S01]  /*5f70*/  ULDC UR15, c[0x0][0x630] ;  /* 0x00018c00000f7ab9 */ /* 0x000fe20000000800 */
[C---:B------:R-:W-:Y:S01]  /*5f80*/  R2UR UR16, R16.reuse ;  /* 0x00000000101072ca */ /* 0x040fe200000e0000 */
[----:B------:R-:W-:Y:S01]  /*5f90*/  ULDC UR18, c[0x0][0x154] ;  /* 0x0000550000127ab9 */ /* 0x000fe20000000800 */
[----:B------:R-:W-:Y:S01]  /*5fa0*/  ISETP.NE.AND.EX P0, PT, RZ, UR5, PT, P0 ;  /* 0x00000005ff007c0c */ /* 0x000fe2000bf05300 */
[----:B------:R-:W1:Y:S01]  /*5fb0*/  S2UR UR20, SR_CTAID.Y ;  /* 0x00000000001479c3 */ /* 0x000e620000002600 */
[----:B------:R-:W-:Y:S02]  /*5fc0*/  R2UR UR17, R17 ;  /* 0x00000000111172ca */ /* 0x000fe400000e0000 */
[----:B------:R-:W-:-:S02]  /*5fd0*/  R2UR UR12, R16 ;  /* 0x00000000100c72ca */ /* 0x000fc400000e0000 */
[----:B------:R-:W-:Y:S02]  /*5fe0*/  R2UR UR13, R17 ;  /* 0x00000000110d72ca */ /* 0x000fe400000e0000 */
[----:B0-----:R-:W-:-:S05]  /*5ff0*/  I2FP.F32.U32 R0, UR6 ;  /* 0x0000000600007c45 */ /* 0x001fca0008201000 */
[----:B------:R-:W-:-:S04]  /*6000*/  FMUL R0, R0, UR7 ;  /* 0x0000000700007c20 */ /* 0x000fc80008400000 */
[----:B------:R0:W0:Y:S01]  /*6010*/  F2I.U32.TRUNC.NTZ R2, R0 ;  /* 0x0000000000027305 */ /* 0x000022000020f000 */
[----:B-1----:R-:W-:Y:S05]  /*6020*/  @!P0 BRA `(.L_x_79) ;  /* 0x0000000000308947 */ /* 0x002fea0003800000 */
        /* <DEDUP_REMOVED lines=12> */
.L_x_79:
[----:B------:R-:W-:Y:S01]  /*60f0*/  USHF.R.U64 UR12, UR12, UR15, UR13 ;  /* 0x0000000f0c0c7299 */ /* 0x000fe2000800120d */
[----:B0-----:R-:W-:Y:S01]  /*6100*/  I2FP.F32.U32 R0, UR20 ;  /* 0x0000001400007c45 */ /* 0x001fe20008201000 */
[----:B------:R-:W-:Y:S02]  /*6110*/  USHF.R.U32.HI UR4, URZ, UR15, UR13 ;  /* 0x0000000f3f047299 */ /* 0x000fe4000801160d */
[----:B------:R-:W-:Y:S02]  /*6120*/  UIADD3 UR7, UP0, URZ, -UR12, URZ ;  /* 0x8000000c3f077290 */ /* 0x000fe4000ff1e03f */
[----:B------:R-:W-:Y:S01]  /*6130*/  FMUL R0, R0, UR18 ;  /* 0x0000001200007c20 */ /* 0x000fe20008400000 */
[----:B------:R-:W-:Y:S01]  /*6140*/  ULDC.64 UR10, c[0x0][0x620] ;  /* 0x00018800000a7ab9 */ /* 0x000fe20000000a00 */
[----:B------:R-:W-:Y:S01]  /*6150*/  UIADD3.X UR4, URZ, ~UR4, URZ, UP0, !UPT ;  /* 0x800000043f047290 */ /* 0x000fe200087fe43f */
[----:B------:R-:W-:Y:S01]  /*6160*/  UMOV UR8, UR16 ;  /* 0x0000001000087c82 */ /* 0x000fe20008000000 */
[----:B------:R-:W-:-:S02]  /*6170*/  UMOV UR9, UR17 ;  /* 0x0000001100097c82 */ /* 0x000fc40008000000 */
[----:B------:R-:W0:Y:S01]  /*6180*/  F2I.U32.TRUNC.NTZ R0, R0 ;  /* 0x0000000000007305 */ /* 0x000e22000020f000 */
[----:B------:R-:W-:Y:S01]  /*6190*/  UIMAD UR4, UR4, UR10, URZ ;  /* 0x0000000a040472a4 */ /* 0x000fe2000f8e023f */
[----:B------:R-:W-:Y:S01]  /*61a0*/  R2UR UR17, R2 ;  /* 0x00000000021172ca */ /* 0x000fe200000e0000 */
        /* <DEDUP_REMOVED lines=9> */
[----:B------:R-:W-:Y:S01]  /*6240*/  USHF.R.U64 UR15, UR8, UR10, UR7 ;  /* 0x0000000a080f7299 */ /* 0x000fe20008001207 */
[----:B0-----:R-:W-:Y:S01]  /*6250*/  R2UR UR11, R0 ;  /* 0x00000000000b72ca */ /* 0x001fe200000e0000 */
[----:B------:R-:W-:Y:S01]  /*6260*/  USHF.R.U32.HI UR7, URZ, UR10, UR7 ;  /* 0x0000000a3f077299 */ /* 0x000fe20008011607 */
[----:B------:R-:W-:Y:S01]  /*6270*/  ISETP.NE.AND.EX P0, PT, RZ, UR5, PT, P0 ;  /* 0x00000005ff007c0c */ /* 0x000fe2000bf05300 */
[----:B------:R-:W-:Y:S01]  /*6280*/  ULDC UR22, c[0x0][0x608] ;  /* 0x0001820000167ab9 */ /* 0x000fe20000000800 */
[----:B------:R-:W-:-:S02]  /*6290*/  UIADD3 UR8, -UR17, URZ, URZ ;  /* 0x0000003f11087290 */ /* 0x000fc4000fffe13f */
[----:B------:R-:W-:Y:S02]  /*62a0*/  USHF.R.U64 UR18, UR15, UR22, UR7 ;  /* 0x000000160f127299 */ /* 0x000fe40008001207 */
[----:B------:R-:W-:Y:S01]  /*62b0*/  USHF.R.U32.HI UR7, URZ, UR22, UR7 ;  /* 0x000000163f077299 */ /* 0x000fe20008011607 */
[----:B------:R-:W-:Y:S01]  /*62c0*/  UMOV UR16, 0x1 ;  /* 0x0000000100107882 */ /* 0x000fe20000000000 */
[----:B------:R-:W-:Y:S02]  /*62d0*/  ULDC UR21, c[0x0][0x144] ;  /* 0x0000510000157ab9 */ /* 0x000fe40000000800 */
[----:B------:R-:W-:Y:S01]  /*62e0*/  USHF.R.U64 UR17, UR18, UR23, UR7 ;  /* 0x0000001712117299 */ /* 0x000fe20008001207 */
[----:B------:R-:W-:Y:S01]  /*62f0*/  ULDC UR13, c[0x0][0x600] ;  /* 0x00018000000d7ab9 */ /* 0x000fe20000000800 */
[----:B------:R-:W-:Y:S02]  /*6300*/  UIADD3 UR22, -UR11, URZ, URZ ;  /* 0x0000003f0b167290 */ /* 0x000fe4000fffe13f */
[----:B------:R-:W-:-:S02]  /*6310*/  USHF.L.U32 UR16, UR16, UR23, URZ ;  /* 0x0000001710107299 */ /* 0x000fc4000800063f */
[----:B------:R-:W-:Y:S02]  /*6320*/  USHF.R.U32.HI UR11, URZ, UR23, UR7 ;  /* 0x000000173f0b7299 */ /* 0x000fe40008011607 */
[----:B------:R-:W-:Y:S02]  /*6330*/  UIADD3 UR14, UR13, -0x1, URZ ;  /* 0xffffffff0d0e7890 */ /* 0x000fe4000fffe03f */
[----:B------:R-:W-:Y:S02]  /*6340*/  ULOP3.LUT UR19, URZ, UR19, URZ, 0x33, !UPT ;  /* 0x000000133f137292 */ /* 0x000fe4000f8e333f */
        /* <DEDUP_REMOVED lines=16> */
.L_x_80:
[----:B------:R-:W-:Y:S01]  /*6450*/  UISETP.NE.AND UP0, UPT, UR45, URZ, UPT ;  /* 0x0000003f2d00728c */ /* 0x000fe2000bf05270 */
[----:B------:R-:W-:Y:S01]  /*6460*/  IMAD.MOV.U32 R0, RZ, RZ, 0x1 ;  /* 0x00000001ff007424 */ /* 0x000fe200078e00ff */
[----:B------:R-:W-:Y:S01]  /*6470*/  USHF.R.U64 UR4, UR10, UR24, UR11 ;  /* 0x000000180a047299 */ /* 0x000fe2000800120b */
[----:B------:R-:W-:Y:S01]  /*6480*/  IMAD.U32 R19, RZ, RZ, UR12 ;  /* 0x0000000cff137e24 */ /* 0x000fe2000f8e00ff */
[----:B------:R-:W-:Y:S02]  /*6490*/  ULOP3.LUT UR19, UR18, UR19, URZ, 0xc0, !UPT ;  /* 0x0000001312137292 */ /* 0x000fe4000f8ec03f */
[----:B------:R-:W-:Y:S02]  /*64a0*/  UIADD3 UR5, -UR4, URZ, URZ ;  /* 0x0000003f04057290 */ /* 0x000fe4000fffe13f */
[----:B------:R-:W-:Y:S02]  /*64b0*/  ULOP3.LUT UR14, UR15, UR14, URZ, 0xc0, !UPT ;  /* 0x0000000e0f0e7292 */ /* 0x000fe4000f8ec03f */
[----:B------:R-:W-:-:S02]  /*64c0*/  UIMAD UR4, UR16, UR4, UR19 ;  /* 0x00000004100472a4 */ /* 0x000fc4000f8e0213 */
        /* <DEDUP_REMOVED lines=9> */
.L_x_78:
[----:B------:R-:W-:Y:S02]  /*6560*/  LOP3.LUT P0, RZ, R0, 0xff, RZ, 0xc0, !PT ;  /* 0x000000ff00ff7812 */ /* 0x000fe4000780c0ff */
[----:B------:R-:W-:-:S11]  /*6570*/  LOP3.LUT R60, R60, 0x1, RZ, 0x3c, !PT ;  /* 0x000000013c3c7812 */ /* 0x000fd600078e3cff */
[----:B------:R-:W-:Y:S05]  /*6580*/  @P0 BRA `(.L_x_81) ;  /* 0xffffffb000100947 */ /* 0x000fea000383ffff */
[----:B------:R-:W-:Y:S05]  /*6590*/  EXIT ;  /* 0x000000000000794d */ /* 0x000fea0003800000 */
.L_x_12:
[----:B------:R-:W-:-:S08]  /*65a0*/  ISETP.NE.AND P0, PT, RZ, UR8, PT ;  /* 0x00000008ff007c0c */ /* 0x000fd0000bf05270 */
[----:B-----5:R-:W0:-:S00]  /*65b0*/  USETMAXREG.DEALLOC.CTAPOOL 0x28 ;  /* 0x00000028000079c8 */ /* 0x020e0000080e0500 */
[----:B------:R-:W-:Y:S05]  /*65c0*/  @P0 EXIT ;  /* 0x000000000000094d */ /* 0x000fea0003800000 */
[----:B0-----:R-:W-:Y:S01]  /*65d0*/  LOP3.LUT P0, RZ, R5, 0xff, RZ, 0xc0, !PT ;  /* 0x000000ff05ff7812 */ /* 0x001fe2000780c0ff */
[----:B------:R-:W-:Y:S02]  /*65e0*/  IMAD.MOV.U32 R8, RZ, RZ, 0x1 ;  /* 0x00000001ff087424 */ /* 0x000fe400078e00ff */
[----:B------:R-:W-:-:S10]  /*65f0*/  IMAD.MOV.U32 R0, RZ, RZ, RZ ;  /* 0x000000ffff007224 */ /* 0x000fd400078e00ff */
[----:B------:R-:W-:Y:S05]  /*6600*/  @!P0 BRA `(.L_x_82) ;  /* 0x0000000c009c8947 */ /* 0x000fea0003800000 */
[----:B------:R-:W-:Y:S01]  /*6610*/  LOP3.LUT P0, RZ, R4, 0x1f, RZ, 0xc0, !PT ;  /* 0x0000001f04ff7812 */ /* 0x000fe2000780c0ff */
[----:B------:R-:W-:Y:S01]  /*6620*/  ULDC UR21, c[0x0][0x658] ;  /* 0x0001960000157ab9 */ /* 0x000fe20000000800 */
[----:B------:R-:W-:Y:S01]  /*6630*/  UMOV UR4, 0xffffffff ;  /* 0xffffffff00047882 */ /* 0x000fe20000000000 */
[----:B------:R-:W-:Y:S01]  /*6640*/  BSSY B0, `(.L_x_82) ;  /* 0x00000e3000007945 */ /* 0x000fe20003800000 */
[----:B------:R-:W-:Y:S01]  /*6650*/  USHF.L.U32 UR4, UR4, UR21, URZ ;  /* 0x0000001504047299 */ /* 0x000fe2000800063f */
[C---:B------:R-:W-:Y:S01]  /*6660*/  ISETP.NE.AND P3, PT, R3.reuse, RZ, PT ;  /* 0x000000ff0300720c */ /* 0x040fe20003f65270 */
[----:B------:R-:W-:Y:S01]  /*6670*/  IMAD.MOV.U32 R9, RZ, RZ, 0x1 ;  /* 0x00000001ff097424 */ /* 0x000fe200078e00ff */
[----:B------:R-:W-:Y:S01]  /*6680*/  ISETP.NE.OR P0, PT, R3, RZ, !P0 ;  /* 0x000000ff0300720c */ /* 0x000fe20004705670 */
[----:B------:R-:W-:Y:S01]  /*6690*/  IMAD.MOV.U32 R8, RZ, RZ, 0x1 ;  /* 0x00000001ff087424 */ /* 0x000fe200078e00ff */
[----:B------:R-:W-:Y:S01]  /*66a0*/  ULDC UR13, c[0x0][0x600] ;  /* 0x00018000000d7ab9 */ /* 0x000fe20000000800 */
[----:B------:R-:W-:Y:S01]  /*66b0*/  IMAD.MOV.U32 R0, RZ, RZ, RZ ;  /* 0x000000ffff007224 */ /* 0x000fe200078e00ff */
[----:B------:R-:W-:Y:S01]  /*66c0*/  UMOV UR5, 0x1 ;  /* 0x0000000100057882 */ /* 0x000fe20000000000 */
[----:B------:R-:W-:-:S02]  /*66d0*/  UIADD3 UR23, UR38, 0x1, URZ ;  /* 0x0000000126177890 */ /* 0x000fc4000fffe03f */
[----:B------:R-:W-:Y:S02]  /*66e0*/  ULOP3.LUT UR29, UR39, 0x2, URZ, 0xfc, !UPT ;  /* 0x00000002271d7892 */ /* 0x000fe4000f8efc3f */
[----:B------:R-:W-:Y:S02]  /*66f0*/  UIADD3 UR13, UR13, -0x1, URZ ;  /* 0xffffffff0d0d7890 */ /* 0x000fe4000fffe03f */
[----:B------:R-:W-:Y:S02]  /*6700*/  USHF.L.U32 UR21, UR5, UR21, URZ ;  /* 0x0000001505157299 */ /* 0x000fe4000800063f */
[----:B------:R-:W-:Y:S01]  /*6710*/  ULOP3.LUT UR22, URZ, UR4, URZ, 0x33, !UPT ;  /* 0x000000043f167292 */ /* 0x000fe2000f8e333f */
[----:B------:R-:W-:-:S11]  /*6720*/  ULDC.64 UR14, c[0x0][0x198] ;  /* 0x00006600000e7ab9 */ /* 0x000fd60000000a00 */
.L_x_94:
[----:B------:R-:W-:-:S03]  /*6730*/  UMOV UR4, 0xffffffff ;  /* 0xffffffff00047882 */ /* 0x000fc60000000000 */
[----:B------:R-:W-:Y:S05]  /*6740*/  BRA.DIV UR4, `(.L_x_83) ;  /* 0x0000001204647947 */ /* 0x000fea000b800000 */
[----:B------:R-:W-:-:S13]  /*6750*/  ELECT P6, URZ, PT ;  /* 0x00000000003f782f */ /* 0x000fda00038c0000 */
.L_x_107:
[----:B------:R-:W0:Y:S01]  /*6760*/  LDC R3, c[0x0][0x28c] ;  /* 0x0000a300ff037b82 */ /* 0x000e220000000800 */
[----:B------:R-:W-:Y:S01]  /*6770*/  BSSY B1, `(.L_x_84) ;  /* 0x000005a000017945 */ /* 0x000fe20003800000 */
[----:B0-----:R-:W-:-:S13]  /*6780*/  ISETP.LT.OR P6, PT, R3, 0x1, !P6 ;  /* 0x000000010300780c */ /* 0x001fda00077c1670 */
[----:B------:R-:W-:Y:S05]  /*6790*/  @P6 BRA `(.L_x_85) ;  /* 0x00000004005c6947 */ /* 0x000fea0003800000 */
[----:B------:R-:W-:Y:S02]  /*67a0*/  IMAD R6, R2, 0x30, RZ ;  /* 0x0000003002067824 */ /* 0x000fe400078e02ff */
[----:B------:R-:W-:Y:S02]  /*67b0*/  IMAD.SHL.U32 R18, R18, 0x40, RZ ;  /* 0x0000004012127824 */ /* 0x000fe400078e00ff */
[----:B------:R-:W-:Y:S02]  /*67c0*/  IMAD.MOV.U32 R11, RZ, RZ, RZ ;  /* 0x000000ffff0b7224 */ /* 0x000fe400078e00ff */
[----:B------:R-:W-:Y:S02]  /*67d0*/  IMAD.U32 R12, RZ, RZ, UR23 ;  /* 0x00000017ff0c7e24 */ /* 0x000fe4000f8e00ff */
[----:B------:R-:W-:Y:S02]  /*67e0*/  IMAD.MOV.U32 R2, RZ, RZ, R8 ;  /* 0x000000ffff027224 */ /* 0x000fe400078e0008 */
[----:B------:R-:W-:-:S07]  /*67f0*/  IMAD.MOV.U32 R3, RZ, RZ, R0 ;  /* 0x000000ffff037224 */ /* 0x000fce00078e0000 */
.L_x_89:
[----:B------:R-:W0:Y:S01]  /*6800*/  S2R R5, SR_CgaCtaId ;  /* 0x0000000000057919 */ /* 0x000e220000008800 */
[----:B------:R-:W-:-:S04]  /*6810*/  MOV R4, 0x400 ;  /* 0x0000040000047802 */ /* 0x000fc80000000f00 */
[----:B0-----:R-:W-:Y:S02]  /*6820*/  LEA R10, R5, R4, 0x18 ;  /* 0x00000004050a7211 */ /* 0x001fe400078ec0ff */
[----:B------:R-:W-:Y:S01]  /*6830*/  SHF.L.U32 R4, R2, 0x1f, RZ ;  /* 0x0000001f02047819 */ /* 0x000fe200000006ff */
[----:B------:R-:W0:Y:S02]  /*6840*/  @!P3 LDC R5, c[0x0][0x500] ;  /* 0x00014000ff05bb82 */ /* 0x000e240000000800 */
[----:B------:R-:W-:-:S04]  /*6850*/  IMAD R7, R3, 0x8, R10 ;  /* 0x0000000803077824 */ /* 0x000fc800078e020a */
[----:B------:R-:W1:Y:S02]  /*6860*/  SYNCS.PHASECHK.TRANS64.TRYWAIT P1, [R7+URZ+0x20], R4 ;  /* 0x00002004070075a7 */ /* 0x000e64000802017f */
[----:B-1----:R-:W-:Y:S05]  /*6870*/  @!P1 BRA `(.L_x_86) ;  /* 0x0000001000389947 */ /* 0x002fea0003800000 */
.L_x_108:
[----:B------:R-:W-:Y:S01]  /*6880*/  UPRMT UR4, UR29, 0x9910, URZ ;  /* 0x000099101d047896 */ /* 0x000fe2000800003f */
[----:B0-----:R0:W-:Y:S03]  /*6890*/  @!P3 SYNCS.ARRIVE.TRANS64 RZ, [R7+URZ], R5 ;  /* 0x0000000507ffb9a7 */ /* 0x0011e6000800003f */
[----:B------:R-:W-:-:S06]  /*68a0*/  UISETP.NE.AND UP0, UPT, UR4, 0x2, UPT ;  /* 0x000000020400788c */ /* 0x000fcc000bf05270 */
[----:B------:R-:W-:-:S13]  /*68b0*/  PLOP3.LUT P1, PT, PT, PT, UP0, 0x80, 0x0 ;  /* 0x000000000000781c */ /* 0x000fda0003f2f008 */
[----:B0-----:R-:W-:Y:S05]  /*68c0*/  @P1 BRA `(.L_x_87) ;  /* 0x0000000000041947 */ /* 0x001fea0003800000 */
[----:B------:R-:W-:Y:S01]  /*68d0*/  BPT.TRAP 0x1 ;  /* 0x000000040000795c */ /* 0x000fe20000300000 */
.L_x_87:
[----:B------:R-:W-:Y:S05]  /*68e0*/  @P0 BRA `(.L_x_88) ;  /* 0x0000000000040947 */ /* 0x000fea0003800000 */
[----:B------:R-:W-:Y:S01]  /*68f0*/  BPT.TRAP 0x1 ;  /* 0x000000040000795c */ /* 0x000fe20000300000 */
.L_x_88:
[--C-:B-1----:R-:W-:Y:S01]  /*6900*/  IMAD R4, R3, 0x8000, R10.reuse ;  /* 0x0000800003047824 */ /* 0x102fe200078e020a */
[----:B------:R-:W-:Y:S01]  /*6910*/  R2UR UR10, R11 ;  /* 0x000000000b0a72ca */ /* 0x000fe200000e0000 */
[----:B------:R-:W-:Y:S01]  /*6920*/  IMAD R10, R3, 0x6000, R10 ;  /* 0x00006000030a7824 */ /* 0x000fe200078e020a */
[----:B------:R-:W-:Y:S01]  /*6930*/  R2UR UR9, R7 ;  /* 0x00000000070972ca */ /* 0x000fe200000e0000 */
[----:B------:R-:W-:Y:S01]  /*6940*/  UIADD3 UR30, UP0, UR14, 0xf0, URZ ;  /* 0x000000f00e1e7890 */ /* 0x000fe2000ff1e03f */
[----:B------:R-:W-:Y:S01]  /*6950*/  R2UR UR40, R4 ;  /* 0x00000000042872ca */ /* 0x000fe200000e0000 */
[----:B------:R-:W-:Y:S01]  /*6960*/  VIADD R12, R12, 0xffffffff ;  /* 0xffffffff0c0c7836 */ /* 0x000fe20000000000 */
[----:B------:R-:W-:Y:S01]  /*6970*/  R2UR UR18, R10 ;  /* 0x000000000a1272ca */ /* 0x000fe200000e0000 */
[----:B------:R-:W-:Y:S01]  /*6980*/  UIADD3.X UR31, URZ, UR15, URZ, UP0, !UPT ;  /* 0x0000000f3f1f7290 */ /* 0x000fe200087fe43f */
[----:B------:R-:W-:Y:S01]  /*6990*/  R2UR UR11, R18 ;  /* 0x00000000120b72ca */ /* 0x000fe200000e0000 */
[----:B------:R-:W-:Y:S01]  /*69a0*/  UIADD3 UR6, UP1, UR14, 0x1f0, URZ ;  /* 0x000001f00e067890 */ /* 0x000fe2000ff3e03f */
[----:B------:R-:W-:Y:S01]  /*69b0*/  R2UR UR12, R19 ;  /* 0x00000000130c72ca */ /* 0x000fe200000e0000 */
[----:B------:R-:W-:Y:S01]  /*69c0*/  UMOV UR4, 0x0 ;  /* 0x0000000000047882 */ /* 0x000fe20000000000 */
[----:B------:R-:W-:Y:S01]  /*69d0*/  R2UR UR35, R6 ;  /* 0x00000000062372ca */ /* 0x000fe200000e0000 */
[----:B------:R-:W-:Y:S01]  /*69e0*/  UIADD3 UR58, UR10, 0x40, URZ ;  /* 0x000000400a3a7890 */ /* 0x000fe2000fffe03f */
[----:B------:R-:W-:Y:S01]  /*69f0*/  ISETP.GT.AND P2, PT, R12, 0x1, PT ;  /* 0x000000010c00780c */ /* 0x000fe20003f44270 */
[----:B------:R-:W-:Y:S01]  /*6a00*/  UIADD3 UR50, UR10, 0x80, URZ ;  /* 0x000000800a327890 */ /* 0x000fe2000fffe03f */
[----:B------:R-:W-:Y:S01]  /*6a10*/  VIADD R3, R3, 0x1 ;  /* 0x0000000103037836 */ /* 0x000fe20000000000 */
[----:B------:R-:W-:Y:S01]  /*6a20*/  UIADD3 UR8, UR40, 0x180, URZ ;  /* 0x0000018028087890 */ /* 0x000fe2000fffe03f */
[----:B------:R-:W-:Y:S01]  /*6a30*/  VIADD R11, R11, 0x100 ;  /* 0x000001000b0b7836 */ /* 0x000fe20000000000 */
[----:B------:R-:W-:-:S02]  /*6a40*/  UIADD3 UR56, UR40, 0x2180, URZ ;  /* 0x0000218028387890 */ /* 0x000fc4000fffe03f */
[----:B------:R-:W-:Y:S01]  /*6a50*/  UIADD3 UR48, UR40, 0x4180, URZ ;  /* 0x0000418028307890 */ /* 0x000fe2000fffe03f */
[C---:B------:R-:W-:Y:S01]  /*6a60*/  ISETP.NE.AND P1, PT, R3.reuse, 0x4, PT ;  /* 0x000000040300780c */ /* 0x040fe20003f25270 */
[----:B------:R-:W-:Y:S02]  /*6a70*/  UIADD3 UR42, UR10, 0xc0, URZ ;  /* 0x000000c00a2a7890 */ /* 0x000fe4000fffe03f */
[----:B------:R-:W-:Y:S01]  /*6a80*/  UIADD3 UR40, UR40, 0x6180, URZ ;  /* 0x0000618028287890 */ /* 0x000fe2000fffe03f */
[----:B------:R-:W-:Y:S01]  /*6a90*/  SEL R5, RZ, 0x1, P1 ;  /* 0x00000001ff057807 */ /* 0x000fe20000800000 */
[----:B------:R-:W-:Y:S01]  /*6aa0*/  UMOV UR5, 0x10000000 ;  /* 0x1000000000057882 */ /* 0x000fe20000000000 */
[----:B------:R-:W-:Y:S01]  /*6ab0*/  UIADD3.X UR7, URZ, UR15, URZ, UP1, !UPT ;  /* 0x0000000f3f077290 */ /* 0x000fe20008ffe43f */
[----:B------:R0:W-:Y:S01]  /*6ac0*/  UTMALDG.3D [UR8], [UR30], desc[UR4] ;  /* 0x000004081e0075b4 */ /* 0x0001e20008011000 */
[----:B------:R-:W-:Y:S01]  /*6ad0*/  UIADD3 UR32, UR18, 0x20180, URZ ;  /* 0x0002018012207890 */ /* 0x000fe2000fffe03f */
[----:B------:R-:W-:Y:S01]  /*6ae0*/  LOP3.LUT R2, R2, R5, RZ, 0x3c, !PT ;  /* 0x0000000502027212 */ /* 0x000fe200078e3cff */
[----:B------:R-:W-:Y:S01]  /*6af0*/  UIADD3 UR24, UR18, 0x21980, URZ ;  /* 0x0002198012187890 */ /* 0x000fe2000fffe03f */
[----:B------:R-:W-:Y:S01]  /*6b00*/  SEL R3, R3, RZ, P1 ;  /* 0x000000ff03037207 */ /* 0x000fe20000800000 */
[----:B------:R-:W-:Y:S01]  /*6b10*/  UIADD3 UR16, UR18, 0x23180, URZ ;  /* 0x0002318012107890 */ /* 0x000fe2000fffe03f */
[----:B------:R-:W-:Y:S01]  /*6b20*/  UMOV UR57, UR9 ;  /* 0x0000000900397c82 */ /* 0x000fe20008000000 */
        /* <DEDUP_REMOVED lines=8> */
[----:B------:R1:W-:Y:S01]  /*6bb0*/  UTMALDG.3D [UR56], [UR30], desc[UR4] ;  /* 0x000004381e0075b4 */ /* 0x0003e20008011000 */
[----:B------:R-:W-:Y:S01]  /*6bc0*/  UMOV UR33, UR9 ;  /* 0x0000000900217c82 */ /* 0x000fe20008000000 */
[----:B------:R-:W-:Y:S01]  /*6bd0*/  UMOV UR34, UR10 ;  /* 0x0000000a00227c82 */ /* 0x000fe20008000000 */
[----:B------:R-:W-:Y:S01]  /*6be0*/  UMOV UR36, UR12 ;  /* 0x0000000c00247c82 */ /* 0x000fe20008000000 */
[----:B------:R-:W-:Y:S01]  /*6bf0*/  UMOV UR25, UR9 ;  /* 0x0000000900197c82 */ /* 0x000fe20008000000 */
[----:B------:R-:W-:Y:S01]  /*6c00*/  UMOV UR27, UR35 ;  /* 0x00000023001b7c82 */ /* 0x000fe20008000000 */
[----:B------:R-:W-:Y:S01]  /*6c10*/  UMOV UR28, UR12 ;  /* 0x0000000c001c7c82 */ /* 0x000fe20008000000 */
[----:B------:R-:W-:Y:S01]  /*6c20*/  UMOV UR26, UR58 ;  /* 0x0000003a001a7c82 */ /* 0x000fe20008000000 */
[----:B0-----:R-:W-:Y:S01]  /*6c30*/  UIADD3 UR8, UR18, 0x24980, URZ ;  /* 0x0002498012087890 */ /* 0x001fe2000fffe03f */
[----:B------:R1:W-:Y:S01]  /*6c40*/  UTMALDG.3D [UR48], [UR30], desc[UR4] ;  /* 0x000004301e0075b4 */ /* 0x0003e20008011000 */
[----:B------:R-:W-:Y:S01]  /*6c50*/  UMOV UR17, UR9 ;  /* 0x0000000900117c82 */ /* 0x000fe20008000000 */
[----:B------:R-:W-:Y:S01]  /*6c60*/  UMOV UR19, UR35 ;  /* 0x0000002300137c82 */ /* 0x000fe20008000000 */
[----:B------:R-:W-:Y:S01]  /*6c70*/  UMOV UR20, UR12 ;  /* 0x0000000c00147c82 */ /* 0x000fe20008000000 */
[----:B------:R-:W-:Y:S01]  /*6c80*/  UMOV UR18, UR50 ;  /* 0x0000003200127c82 */ /* 0x000fe20008000000 */
[----:B------:R-:W-:Y:S01]  /*6c90*/  UMOV UR11, UR35 ;  /* 0x00000023000b7c82 */ /* 0x000fe20008000000 */
[----:B------:R-:W-:Y:S01]  /*6ca0*/  UMOV UR10, UR42 ;  /* 0x0000002a000a7c82 */ /* 0x000fe20008000000 */
[----:B------:R1:W-:Y:S01]  /*6cb0*/  UTMALDG.3D [UR40], [UR30], desc[UR4] ;  /* 0x000004281e0075b4 */ /* 0x0003e20008011000 */
[----:B------:R1:W-:Y:S01]  /*6cc0*/  UTMALDG.3D [UR32], [UR6], desc[UR4] ;  /* 0x00000420060075b4 */ /* 0x0003e20008011000 */
[----:B------:R1:W-:Y:S01]  /*6cd0*/  UTMALDG.3D [UR24], [UR6], desc[UR4] ;  /* 0x00000418060075b4 */ /* 0x0003e20008011000 */
[----:B------:R1:W-:Y:S01]  /*6ce0*/  UTMALDG.3D [UR16], [UR6], desc[UR4] ;  /* 0x00000410060075b4 */ /* 0x0003e20008011000 */
[----:B------:R1:W-:Y:S02]  /*6cf0*/  UTMALDG.3D [UR8], [UR6], desc[UR4] ;  /* 0x00000408060075b4 */ /* 0x0003e40008011000 */
[----:B-1----:R-:W-:Y:S05]  /*6d00*/  @P2 BRA `(.L_x_89) ;  /* 0xfffffff800bc2947 */ /* 0x002fea000383ffff */
.L_x_85:
[----:B------:R-:W-:Y:S05]  /*6d10*/  BSYNC B1 ;  /* 0x0000000000017941 */ /* 0x000fea0003800000 */
.L_x_84:
[----:B------:R-:W-:Y:S01]  /*6d20*/  LOP3.LUT P4, RZ, R9, 0xff, RZ, 0xc0, !PT ;  /* 0x000000ff09ff7812 */ /* 0x000fe2000788c0ff */
[----:B------:R-:W-:Y:S01]  /*6d30*/  VIADD R0, R0, UR38 ;  /* 0x0000002600007c36 */ /* 0x000fe20008000000 */
[----:B------:R-:W-:Y:S01]  /*6d40*/  ULDC.64 UR4, c[0x0][0x650] ;  /* 0x0001940000047ab9 */ /* 0x000fe20000000a00 */
[----:B------:R-:W-:Y:S01]  /*6d50*/  BSSY B1, `(.L_x_90) ;  /* 0x000006f000017945 */ /* 0x000fe20003800000 */
[----:B------:R-:W-:Y:S01]  /*6d60*/  IMAD.MOV.U32 R18, RZ, RZ, -0x1 ;  /* 0xffffffffff127424 */ /* 0x000fe200078e00ff */
[----:B------:R-:W-:Y:S01]  /*6d70*/  PRMT R9, RZ, 0x7610, R9 ;  /* 0x00007610ff097816 */ /* 0x000fe20000000009 */
[----:B------:R-:W-:Y:S01]  /*6d80*/  IMAD.MOV.U32 R19, RZ, RZ, -0x1 ;  /* 0xffffffffff137424 */ /* 0x000fe200078e00ff */
[C---:B------:R-:W-:Y:S02]  /*6d90*/  ISETP.GT.U32.AND P1, PT, R0.reuse, 0x3, PT ;  /* 0x000000030000780c */ /* 0x040fe40003f24070 */
[----:B------:R-:W-:Y:S02]  /*6da0*/  SHF.R.U32.HI R2, RZ, 0x2, R0 ;  /* 0x00000002ff027819 */ /* 0x000fe40000011600 */
[----:B------:R-:W-:-:S02]  /*6db0*/  LOP3.LUT R0, R0, 0x3, RZ, 0xc0, !PT ;  /* 0x0000000300007812 */ /* 0x000fc400078ec0ff */
[----:B------:R-:W0:Y:S01]  /*6dc0*/  @P4 S2R R4, SR_CgaCtaId ;  /* 0x0000000000044919 */ /* 0x000e220000008800 */
[----:B------:R-:W-:Y:S02]  /*6dd0*/  @P4 MOV R3, 0x400 ;  /* 0x0000040000034802 */ /* 0x000fe40000000f00 */
[----:B------:R-:W-:-:S04]  /*6de0*/  LOP3.LUT R2, R2, 0x1, RZ, 0xc0, !PT ;  /* 0x0000000102027812 */ /* 0x000fc800078ec0ff */
[----:B------:R-:W-:Y:S02]  /*6df0*/  ISETP.NE.U32.AND P2, PT, R2, 0x1, PT ;  /* 0x000000010200780c */ /* 0x000fe40003f45070 */
[----:B0-----:R-:W-:Y:S01]  /*6e00*/  @P4 LEA R3, R4, R3, 0x18 ;  /* 0x0000000304034211 */ /* 0x001fe200078ec0ff */
[----:B------:R-:W-:-:S03]  /*6e10*/  IMAD.U32 R4, RZ, RZ, UR38 ;  /* 0x00000026ff047e24 */ /* 0x000fc6000f8e00ff */
[----:B------:R0:W-:Y:S01]  /*6e20*/  @P4 SYNCS.ARRIVE.TRANS64.A1T0 RZ, [R3+URZ+0x78], RZ ;  /* 0x000078ff03ff49a7 */ /* 0x0001e2000810003f */
[----:B------:R-:W-:Y:S02]  /*6e30*/  IADD3 R16, P4, R16, UR54, RZ ;  /* 0x0000003610107c10 */ /* 0x000fe4000ff9e0ff */
[----:B------:R-:W-:Y:S02]  /*6e40*/  ISETP.LT.U32.AND P1, PT, R4, 0x4, P1 ;  /* 0x000000040400780c */ /* 0x000fe40000f21070 */
[----:B------:R-:W-:Y:S02]  /*6e50*/  IADD3.X R17, R17, UR37, RZ, P4, !PT ;  /* 0x0000002511117c10 */ /* 0x000fe4000a7fe4ff */
[----:B------:R-:W-:Y:S02]  /*6e60*/  ISETP.GE.U32.AND P4, PT, R16, UR4, PT ;  /* 0x0000000410007c0c */ /* 0x000fe4000bf86070 */
[----:B0-----:R-:W-:Y:S02]  /*6e70*/  SEL R3, RZ, 0x1, !P1 ;  /* 0x00000001ff037807 */ /* 0x001fe40004800000 */
[----:B------:R-:W-:-:S02]  /*6e80*/  ISETP.GE.U32.AND.EX P1, PT, R17, UR5, PT, P4 ;  /* 0x0000000511007c0c */ /* 0x000fc4000bf26140 */
[----:B------:R-:W-:-:S04]  /*6e90*/  ISETP.GT.U32.AND P2, PT, R4, 0x3, !P2 ;  /* 0x000000030400780c */ /* 0x000fc80005744070 */
[----:B------:R-:W-:-:S04]  /*6ea0*/  SEL R2, RZ, 0x1, !P2 ;  /* 0x00000001ff027807 */ /* 0x000fc80005000000 */
[--C-:B------:R-:W-:Y:S01]  /*6eb0*/  LOP3.LUT R8, R2, R8, R3.reuse, 0x96, !PT ;  /* 0x0000000802087212 */ /* 0x100fe200078e9603 */
[----:B------:R-:W-:Y:S01]  /*6ec0*/  IMAD.MOV.U32 R2, RZ, RZ, -0x1 ;  /* 0xffffffffff027424 */ /* 0x000fe200078e00ff */
[----:B------:R-:W-:Y:S01]  /*6ed0*/  PRMT R3, RZ, 0x7610, R3 ;  /* 0x00007610ff037816 */ /* 0x000fe20000000003 */
[----:B------:R-:W-:Y:S06]  /*6ee0*/  @P1 BRA `(.L_x_91) ;  /* 0x0000000400541947 */ /* 0x000fec0003800000 */
[----:B------:R-:W0:Y:S01]  /*6ef0*/  S2UR UR4, SR_CTAID.X ;  /* 0x00000000000479c3 */ /* 0x000e220000002500 */
[----:B------:R-:W-:Y:S01]  /*6f00*/  ULDC.64 UR6, c[0x0][0x628] ;  /* 0x00018a0000067ab9 */ /* 0x000fe20000000a00 */
[----:B------:R-:W-:Y:S01]  /*6f10*/  ULDC UR5, c[0x0][0x150] ;  /* 0x0000540000057ab9 */ /* 0x000fe20000000800 */
[----:B------:R-:W-:Y:S01]  /*6f20*/  ISETP.NE.U32.AND P1, PT, RZ, UR6, PT ;  /* 0x00000006ff007c0c */ /* 0x000fe2000bf25070 */
[----:B------:R-:W-:Y:S01]  /*6f30*/  ULDC UR8, c[0x0][0x630] ;  /* 0x00018c0000087ab9 */ /* 0x000fe20000000800 */
[----:B------:R-:W-:Y:S01]  /*6f40*/  ULDC UR10, c[0x0][0x154] ;  /* 0x00005500000a7ab9 */ /* 0x000fe20000000800 */
[----:B------:R-:W-:Y:S01]  /*6f50*/  IMAD.MOV.U32 R2, RZ, RZ, R16 ;  /* 0x000000ffff027224 */ /* 0x000fe200078e0010 */
[----:B------:R-:W-:Y:S01]  /*6f60*/  ISETP.NE.AND.EX P1, PT, RZ, UR7, PT, P1 ;  /* 0x00000007ff007c0c */ /* 0x000fe2000bf25310 */
[----:B------:R-:W1:Y:S01]  /*6f70*/  S2UR UR9, SR_CTAID.Y ;  /* 0x00000000000979c3 */ /* 0x000e620000002600 */
[----:B0-----:R-:W-:-:S05]  /*6f80*/  I2FP.F32.U32 R3, UR4 ;  /* 0x0000000400037c45 */ /* 0x001fca0008201000 */
[----:B------:R-:W-:Y:S01]  /*6f90*/  FMUL R10, R3, UR5 ;  /* 0x00000005030a7c20 */ /* 0x000fe20008400000 */
[----:B------:R-:W-:-:S05]  /*6fa0*/  IMAD.MOV.U32 R3, RZ, RZ, R17 ;  /* 0x000000ffff037224 */ /* 0x000fca00078e0011 */
[----:B------:R-:W-:Y:S05]  /*6fb0*/  @!P1 BRA `(.L_x_92) ;  /* 0x0000000000289947 */ /* 0x000fea0003800000 */
[----:B------:R-:W-:Y:S02]  /*6fc0*/  ULDC UR5, c[0x0][0x634] ;  /* 0x00018d0000057ab9 */ /* 0x000fe40000000800 */
[----:B------:R-:W-:-:S05]  /*6fd0*/  IADD3 R7, P1, R16, UR5, RZ ;  /* 0x0000000510077c10 */ /* 0x000fca000ff3e0ff */
[----:B------:R-:W-:-:S04]  /*6fe0*/  IMAD.X R11, RZ, RZ, R17, P1 ;  /* 0x000000ffff0b7224 */ /* 0x000fc800008e0611 */
[----:B------:R-:W-:-:S04]  /*6ff0*/  IMAD.WIDE.U32 R4, R11, UR6, RZ ;  /* 0x000000060b047c25 */ /* 0x000fc8000f8e00ff */
[----:B------:R-:W-:-:S04]  /*7000*/  IMAD.WIDE.U32 R4, P1, R7, UR7, R4 ;  /* 0x0000000707047c25 */ /* 0x000fc8000f820004 */
[----:B------:R-:W-:-:S04]  /*7010*/  IMAD.WIDE.U32 R6, R7, UR6, RZ ;  /* 0x0000000607067c25 */ /* 0x000fc8000f8e00ff */
[----:B------:R-:W-:Y:S01]  /*7020*/  IMAD.X R3, RZ, RZ, RZ, P1 ;  /* 0x000000ffff037224 */ /* 0x000fe200008e06ff */
[----:B------:R-:W-:Y:S01]  /*7030*/  IADD3 RZ, P1, R7, R4, RZ ;  /* 0x0000000407ff7210 */ /* 0x000fe20007f3e0ff */
[----:B------:R-:W-:-:S04]  /*7040*/  IMAD.MOV.U32 R2, RZ, RZ, R5 ;  /* 0x000000ffff027224 */ /* 0x000fc800078e0005 */
[----:B------:R-:W-:-:S08]  /*7050*/  IMAD.WIDE.U32.X R2, R11, UR7, R2, P1 ;  /* 0x000000070b027c25 */ /* 0x000fd000088e0402 */
.L_x_92:
[--C-:B------:R-:W-:Y:S01]  /*7060*/  SHF.R.U64 R19, R2, UR8, R3.reuse ;  /* 0x0000000802137c19 */ /* 0x100fe20008001203 */
[----:B------:R-:W0:Y:S01]  /*7070*/  F2I.U32.TRUNC.NTZ R10, R10 ;  /* 0x0000000a000a7305 */ /* 0x000e22000020f000 */
[----:B------:R-:W-:Y:S01]  /*7080*/  SHF.R.U32.HI R2, RZ, UR8, R3 ;  /* 0x00000008ff027c19 */ /* 0x000fe20008011603 */
[----:B------:R-:W-:Y:S01]  /*7090*/  ULDC.64 UR6, c[0x0][0x620] ;  /* 0x0001880000067ab9 */ /* 0x000fe20000000a00 */
[----:B------:R-:W-:Y:S01]  /*70a0*/  IADD3 R5, P1, RZ, -R19, RZ ;  /* 0x80000013ff057210 */ /* 0x000fe20007f3e0ff */
[----:B------:R-:W2:Y:S01]  /*70b0*/  LDC R15, c[0x0][0x610] ;  /* 0x00018400ff0f7b82 */ /* 0x000ea20000000800 */
[----:B-1----:R-:W-:Y:S01]  /*70c0*/  I2FP.F32.U32 R4, UR9 ;  /* 0x0000000900047c45 */ /* 0x002fe20008201000 */
[----:B------:R-:W-:Y:S01]  /*70d0*/  ULDC UR8, c[0x0][0x658] ;  /* 0x0001960000087ab9 */ /* 0x000fe20000000800 */
[----:B------:R-:W-:Y:S01]  /*70e0*/  ULDC UR12, c[0x0][0x648] ;  /* 0x00019200000c7ab9 */ /* 0x000fe20000000800 */
[----:B------:R-:W-:Y:S02]  /*70f0*/  IMAD.X R2, RZ, RZ, ~R2, P1 ;  /* 0x000000ffff027224 */ /* 0x000fe400008e0e02 */
[----:B------:R-:W-:Y:S01]  /*7100*/  FMUL R6, R4, UR10 ;  /* 0x0000000a04067c20 */ /* 0x000fe20008400000 */
[----:B------:R-:W-:Y:S01]  /*7110*/  ULDC.64 UR10, c[0x0][0x640] ;  /* 0x00019000000a7ab9 */ /* 0x000fe20000000a00 */
[----:B------:R-:W-:Y:S01]  /*7120*/  IMAD R4, R2, UR6, RZ ;  /* 0x0000000602047c24 */ /* 0x000fe2000f8e02ff */
[----:B------:R-:W-:Y:S01]  /*7130*/  ISETP.NE.U32.AND P1, PT, RZ, UR10, PT ;  /* 0x0000000aff007c0c */ /* 0x000fe2000bf25070 */
[C---:B------:R-:W-:Y:S01]  /*7140*/  IMAD.WIDE.U32 R2, R5.reuse, UR6, R16 ;  /* 0x0000000605027c25 */ /* 0x040fe2000f8e0010 */
[----:B0-----:R-:W-:Y:S01]  /*7150*/  R2UR UR5, R10 ;  /* 0x000000000a0572ca */ /* 0x001fe200000e0000 */
[----:B------:R-:W0:Y:S01]  /*7160*/  F2I.U32.TRUNC.NTZ R6, R6 ;  /* 0x0000000600067305 */ /* 0x000e22000020f000 */
[----:B------:R-:W-:Y:S01]  /*7170*/  ULDC UR6, c[0x0][0x618] ;  /* 0x0001860000067ab9 */ /* 0x000fe20000000800 */
[----:B------:R-:W-:Y:S01]  /*7180*/  IMAD R5, R5, UR7, R4 ;  /* 0x0000000705057c24 */ /* 0x000fe2000f8e0204 */
[----:B------:R-:W-:-:S03]  /*7190*/  ISETP.NE.AND.EX P1, PT, RZ, UR11, PT, P1 ;  /* 0x0000000bff007c0c */ /* 0x000fc6000bf25310 */
[----:B------:R-:W-:-:S05]  /*71a0*/  IMAD.IADD R3, R3, 0x1, R5 ;  /* 0x0000000103037824 */ /* 0x000fca00078e0205 */
[--C-:B------:R-:W-:Y:S02]  /*71b0*/  SHF.R.U64 R10, R2, UR6, R3.reuse ;  /* 0x00000006020a7c19 */ /* 0x100fe40008001203 */
[----:B------:R-:W-:Y:S01]  /*71c0*/  SHF.R.U32.HI R3, RZ, UR6, R3 ;  /* 0x00000006ff037c19 */ /* 0x000fe20008011603 */
[----:B------:R-:W-:Y:S01]  /*71d0*/  ULDC UR6, c[0x0][0x608] ;  /* 0x0001820000067ab9 */ /* 0x000fe20000000800 */
[----:B0-----:R-:W-:Y:S02]  /*71e0*/  R2UR UR7, R6 ;  /* 0x00000000060772ca */ /* 0x001fe400000e0000 */
[--C-:B------:R-:W-:Y:S02]  /*71f0*/  SHF.R.U64 R12, R10, UR6, R3.reuse ;  /* 0x000000060a0c7c19 */ /* 0x100fe40008001203 */
[----:B------:R-:W-:Y:S01]  /*7200*/  SHF.R.U32.HI R3, RZ, UR6, R3 ;  /* 0x00000006ff037c19 */ /* 0x000fe20008011603 */
[----:B------:R-:W-:-:S03]  /*7210*/  UIADD3 UR6, -UR5, URZ, URZ ;  /* 0x0000003f05067290 */ /* 0x000fc6000fffe13f */
[--C-:B------:R-:W-:Y:S01]  /*7220*/  SHF.R.U64 R13, R12, UR8, R3.reuse ;  /* 0x000000080c0d7c19 */ /* 0x100fe20008001203 */
[----:B------:R-:W-:Y:S01]  /*7230*/  ULDC UR5, c[0x0][0x144] ;  /* 0x0000510000057ab9 */ /* 0x000fe20000000800 */
[----:B------:R-:W-:-:S03]  /*7240*/  SHF.R.U32.HI R3, RZ, UR8, R3 ;  /* 0x00000008ff037c19 */ /* 0x000fc60008011603 */
[----:B------:R-:W-:Y:S01]  /*7250*/  IMAD.MOV.U32 R2, RZ, RZ, R13 ;  /* 0x000000ffff027224 */ /* 0x000fe200078e000d */
[----:B------:R-:W-:Y:S06]  /*7260*/  @!P1 BRA `(.L_x_93) ;  /* 0x0000000000289947 */ /* 0x000fec0003800000 */
        /* <DEDUP_REMOVED lines=10> */
.L_x_93:
[----:B------:R-:W-:Y:S01]  /*7310*/  UISETP.NE.AND UP0, UPT, UR45, URZ, UPT ;  /* 0x0000003f2d00728c */ /* 0x000fe2000bf05270 */
[----:B------:R-:W-:Y:S01]  /*7320*/  SHF.R.U64 R3, R2, UR12, R3 ;  /* 0x0000000c02037c19 */ /* 0x000fe20008001203 */
[----:B------:R-:W-:Y:S01]  /*7330*/  UIADD3 UR7, -UR7, URZ, URZ ;  /* 0x0000003f07077290 */ /* 0x000fe2000fffe13f */
[----:B------:R-:W-:Y:S01]  /*7340*/  LOP3.LUT R2, R12, UR22, RZ, 0xc0, !PT ;  /* 0x000000160c027c12 */ /* 0x000fe2000f8ec0ff */
[----:B------:R-:W-:Y:S01]  /*7350*/  UIMAD UR4, UR5, UR6, UR4 ;  /* 0x00000006050472a4 */ /* 0x000fe2000f8e0204 */
[----:B------:R-:W-:Y:S01]  /*7360*/  LOP3.LUT R5, R10, UR13, RZ, 0xc0, !PT ;  /* 0x0000000d0a057c12 */ /* 0x000fe2000f8ec0ff */
[----:B------:R-:W-:Y:S01]  /*7370*/  IMAD.MOV R4, RZ, RZ, -R3 ;  /* 0x000000ffff047224 */ /* 0x000fe200078e0a03 */
[----:B------:R-:W-:Y:S01]  /*7380*/  ULDC UR5, c[0x0][0x148] ;  /* 0x0000520000057ab9 */ /* 0x000fe20000000800 */
[----:B------:R-:W-:Y:S01]  /*7390*/  IMAD R18, R3, UR21, R2 ;  /* 0x0000001503127c24 */ /* 0x000fe2000f8e0202 */
[----:B------:R-:W-:Y:S01]  /*73a0*/  PLOP3.LUT P1, PT, PT, PT, UP0, 0x80, 0x0 ;  /* 0x000000000000781c */ /* 0x000fe20003f2f008 */
[----:B------:R-:W-:Y:S01]  /*73b0*/  IMAD.MOV.U32 R3, RZ, RZ, 0x1 ;  /* 0x00000001ff037424 */ /* 0x000fe200078e00ff */
[----:B------:R-:W-:-:S03]  /*73c0*/  @UP0 UIMAD UR4, UR5, UR7, UR9 ;  /* 0x00000007050402a4 */ /* 0x000fc6000f8e0209 */
[----:B------:R-:W-:Y:S02]  /*73d0*/  ULDC UR5, c[0x0][0x638] ;  /* 0x00018e0000057ab9 */ /* 0x000fe40000000800 */
[----:B------:R-:W-:Y:S02]  /*73e0*/  IMAD R2, R4, UR5, R13 ;  /* 0x0000000504027c24 */ /* 0x000fe4000f8e020d */
[----:B--2---:R-:W-:Y:S01]  /*73f0*/  IMAD R18, R18, R15, UR4 ;  /* 0x0000000412127e24 */ /* 0x004fe2000f8e020f */
[----:B------:R-:W-:Y:S02]  /*7400*/  ULDC UR4, c[0x0][0x600] ;  /* 0x0001800000047ab9 */ /* 0x000fe40000000800 */
[----:B------:R-:W-:-:S05]  /*7410*/  IMAD R5, R2, UR4, R5 ;  /* 0x0000000402057c24 */ /* 0x000fca000f8e0205 */
[----:B------:R-:W-:Y:S02]  /*7420*/  SEL R2, R5, R18, !P1 ;  /* 0x0000001205027207 */ /* 0x000fe40004800000 */
[----:B------:R-:W-:-:S07]  /*7430*/  SEL R18, R18, R5, !P1 ;  /* 0x0000000512127207 */ /* 0x000fce0004800000 */
.L_x_91:
[----:B------:R-:W-:Y:S05]  /*7440*/  BSYNC B1 ;  /* 0x0000000000017941 */ /* 0x000fea0003800000 */
.L_x_90:
[----:B------:R-:W-:-:S13]  /*7450*/  LOP3.LUT P1, RZ, R3, 0xff, RZ, 0xc0, !PT ;  /* 0x000000ff03ff7812 */ /* 0x000fda000782c0ff */
[----:B------:R-:W-:Y:S05]  /*7460*/  @P1 BRA `(.L_x_94) ;  /* 0xfffffff000b01947 */ /* 0x000fea000383ffff */
[----:B------:R-:W-:Y:S05]  /*7470*/  BSYNC B0 ;  /* 0x0000000000007941 */ /* 0x000fea0003800000 */
.L_x_82:
[----:B------:R-:W-:-:S03]  /*7480*/  UMOV UR4, 0xffffffff ;  /* 0xffffffff00047882 */ /* 0x000fc60000000000 */
[----:B------:R-:W-:Y:S05]  /*7490*/  BRA.DIV UR4, `(.L_x_95) ;  /* 0x0000000604447947 */ /* 0x000fea000b800000 */
[----:B------:R-:W-:-:S13]  /*74a0*/  ELECT P6, URZ, PT ;  /* 0x00000000003f782f */ /* 0x000fda00038c0000 */
.L_x_111:
[----:B------:R-:W-:Y:S04]  /*74b0*/  BSSY B0, `(.L_x_96) ;  /* 0x000002c000007945 */ /* 0x000fe80003800000 */
[----:B------:R-:W-:Y:S05]  /*74c0*/  @!P6 BRA `(.L_x_97) ;  /* 0x0000000000a8e947 */ /* 0x000fea0003800000 */
[----:B------:R-:W-:-:S04]  /*74d0*/  ULOP3.LUT UR4, UR39, 0x2, URZ, 0xfc, !UPT ;  /* 0x0000000227047892 */ /* 0x000fc8000f8efc3f */
[----:B------:R-:W-:-:S06]  /*74e0*/  UISETP.NE.AND UP0, UPT, UR4, 0x3, UPT ;  /* 0x000000030400788c */ /* 0x000fcc000bf05270 */
[----:B------:R-:W-:-:S13]  /*74f0*/  PLOP3.LUT P0, PT, PT, PT, UP0, 0x80, 0x0 ;  /* 0x000000000000781c */ /* 0x000fda0003f0f008 */
[----:B------:R-:W-:Y:S05]  /*7500*/  @!P0 BRA `(.L_x_98) ;  /* 0x0000000000048947 */ /* 0x000fea0003800000 */
[----:B------:R-:W-:Y:S01]  /*7510*/  BPT.TRAP 0x1 ;  /* 0x000000040000795c */ /* 0x000fe20000300000 */
.L_x_98:
[----:B------:R-:W0:Y:S01]  /*7520*/  S2R R3, SR_CgaCtaId ;  /* 0x0000000000037919 */ /* 0x000e220000008800 */
[----:B------:R-:W-:-:S04]  /*7530*/  MOV R2, 0x400 ;  /* 0x0000040000027802 */ /* 0x000fc80000000f00 */
[----:B0-----:R-:W-:Y:S02]  /*7540*/  LEA R3, R3, R2, 0x18 ;  /* 0x0000000203037211 */ /* 0x001fe400078ec0ff */
[----:B------:R-:W-:-:S03]  /*7550*/  SHF.L.U32 R2, R8, 0x1f, RZ ;  /* 0x0000001f08027819 */ /* 0x000fc600000006ff */
[----:B------:R-:W-:-:S04]  /*7560*/  VIADD R3, R3, 0x20 ;  /* 0x0000002003037836 */ /* 0x000fc80000000000 */
[C---:B------:R-:W-:Y:S02]  /*7570*/  IMAD R7, R0.reuse, 0x8, R3 ;  /* 0x0000000800077824 */ /* 0x040fe400078e0203 */
[----:B------:R-:W-:Y:S02]  /*7580*/  VIADD R0, R0, 0x1 ;  /* 0x0000000100007836 */ /* 0x000fe40000000000 */
[----:B------:R-:W0:Y:S03]  /*7590*/  SYNCS.PHASECHK.TRANS64.TRYWAIT P0, [R7+URZ], R2 ;  /* 0x00000002070075a7 */ /* 0x000e26000800017f */
[----:B------:R-:W-:-:S04]  /*75a0*/  ISETP.NE.AND P1, PT, R0, 0x4, PT ;  /* 0x000000040000780c */ /* 0x000fc80003f25270 */
[----:B------:R-:W-:Y:S02]  /*75b0*/  SEL R5, RZ, 0x1, P1 ;  /* 0x00000001ff057807 */ /* 0x000fe40000800000 */
[----:B------:R-:W-:Y:S02]  /*75c0*/  SEL R0, R0, RZ, P1 ;  /* 0x000000ff00007207 */ /* 0x000fe40000800000 */
[----:B------:R-:W-:-:S03]  /*75d0*/  LOP3.LUT R5, R8, R5, RZ, 0x3c, !PT ;  /* 0x0000000508057212 */ /* 0x000fc600078e3cff */
[----:B------:R-:W-:Y:S01]  /*75e0*/  IMAD R9, R0, 0x8, R3 ;  /* 0x0000000800097824 */ /* 0x000fe200078e0203 */
[----:B------:R-:W-:Y:S01]  /*75f0*/  SHF.L.U32 R4, R5, 0x1f, RZ ;  /* 0x0000001f05047819 */ /* 0x000fe200000006ff */
[----:B0-----:R-:W-:Y:S06]  /*7600*/  @!P0 BRA `(.L_x_99) ;  /* 0x0000000400088947 */ /* 0x001fec0003800000 */
.L_x_112:
[----:B------:R-:W1:Y:S01]  /*7610*/  SYNCS.PHASECHK.TRANS64.TRYWAIT P0, [R9+URZ], R4 ;  /* 0x00000004090075a7 */ /* 0x000e62000800017f */
[----:B------:R-:W-:-:S05]  /*7620*/  VIADD R0, R0, 0x1 ;  /* 0x0000000100007836 */ /* 0x000fca0000000000 */
[----:B------:R-:W-:-:S04]  /*7630*/  ISETP.NE.AND P1, PT, R0, 0x4, PT ;  /* 0x000000040000780c */ /* 0x000fc80003f25270 */
[----:B0-----:R-:W-:Y:S02]  /*7640*/  SEL R2, RZ, 0x1, P1 ;  /* 0x00000001ff027807 */ /* 0x001fe40000800000 */
[----:B------:R-:W-:Y:S02]  /*7650*/  SEL R0, R0, RZ, P1 ;  /* 0x000000ff00007207 */ /* 0x000fe40000800000 */
[----:B------:R-:W-:-:S03]  /*7660*/  LOP3.LUT R7, R5, R2, RZ, 0x3c, !PT ;  /* 0x0000000205077212 */ /* 0x000fc600078e3cff */
[----:B------:R-:W-:Y:S01]  /*7670*/  IMAD R6, R0, 0x8, R3 ;  /* 0x0000000800067824 */ /* 0x000fe200078e0203 */
[----:B------:R-:W-:Y:S01]  /*7680*/  SHF.L.U32 R5, R7, 0x1f, RZ ;  /* 0x0000001f07057819 */ /* 0x000fe200000006ff */
[----:B-1----:R-:W-:Y:S06]  /*7690*/  @!P0 BRA `(.L_x_100) ;  /* 0x0000000000f88947 */ /* 0x002fec0003800000 */
.L_x_113:
[----:B------:R-:W1:Y:S01]  /*76a0*/  SYNCS.PHASECHK.TRANS64.TRYWAIT P0, [R6+URZ], R5 ;  /* 0x00000005060075a7 */ /* 0x000e62000800017f */
[----:B------:R-:W-:-:S05]  /*76b0*/  VIADD R0, R0, 0x1 ;  /* 0x0000000100007836 */ /* 0x000fca0000000000 */
[----:B------:R-:W-:-:S04]  /*76c0*/  ISETP.NE.AND P1, PT, R0, 0x4, PT ;  /* 0x000000040000780c */ /* 0x000fc80003f25270 */
[----:B------:R-:W-:Y:S02]  /*76d0*/  SEL R2, RZ, 0x1, P1 ;  /* 0x00000001ff027807 */ /* 0x000fe40000800000 */
[----:B------:R-:W-:Y:S02]  /*76e0*/  SEL R0, R0, RZ, P1 ;  /* 0x000000ff00007207 */ /* 0x000fe40000800000 */
[----:B------:R-:W-:Y:S01]  /*76f0*/  LOP3.LUT R2, R7, R2, RZ, 0x3c, !PT ;  /* 0x0000000207027212 */ /* 0x000fe200078e3cff */
[----:B-1----:R-:W-:Y:S06]  /*7700*/  @!P0 BRA `(.L_x_101) ;  /* 0x0000000000f08947 */ /* 0x002fec0003800000 */
.L_x_114:
[----:B------:R-:W-:Y:S01]  /*7710*/  IMAD R3, R0, 0x8, R3 ;  /* 0x0000000800037824 */ /* 0x000fe200078e0203 */
[----:B------:R-:W-:-:S07]  /*7720*/  SHF.L.U32 R0, R2, 0x1f, RZ ;  /* 0x0000001f02007819 */ /* 0x000fce00000006ff */
.L_x_102:
[----:B--2---:R2:W3:Y:S02]  /*7730*/  SYNCS.PHASECHK.TRANS64.TRYWAIT P0, [R3+URZ], R0 ;  /* 0x00000000030075a7 */ /* 0x0044e4000800017f */
[----:B---3--:R-:W-:Y:S05]  /*7740*/  @!P0 NANOSLEEP.SYNCS 0x989680 ;  /* 0x009896800000895d */ /* 0x008fea0003900000 */
[----:B------:R-:W3:Y:S02]  /*7750*/  @!P0 SYNCS.PHASECHK.TRANS64 P0, [R3+URZ], R0 ;  /* 0x00000000030085a7 */ /* 0x000ee4000800007f */
[----:B---3--:R-:W-:Y:S05]  /*7760*/  @!P0 BRA `(.L_x_102) ;  /* 0xfffffffc00f08947 */ /* 0x008fea000383ffff */
.L_x_97:
[----:B------:R-:W-:Y:S05]  /*7770*/  BSYNC B0 ;  /* 0x0000000000007941 */ /* 0x000fea0003800000 */
.L_x_96:
[----:B------:R-:W-:Y:S05]  /*7780*/  EXIT ;  /* 0x000000000000794d */ /* 0x000fea0003800000 */
.L_x_14:
[----:B0-----:R0:W1:Y:S02]  /*7790*/  SYNCS.PHASECHK.TRANS64.TRYWAIT P0, [R53+URZ], R0 ;  /* 0x00000000350075a7 */ /* 0x001064000800017f */
[----:B-1----:R-:W-:Y:S05]  /*77a0*/  @!P0 NANOSLEEP.SYNCS 0x989680 ;  /* 0x009896800000895d */ /* 0x002fea0003900000 */
[----:B------:R-:W1:Y:S02]  /*77b0*/  @!P0 SYNCS.PHASECHK.TRANS64 P0, [R53+URZ], R0 ;  /* 0x00000000350085a7 */ /* 0x000e64000800007f */
[----:B-1----:R-:W-:Y:S05]  /*77c0*/  @!P0 BRA `(.L_x_14) ;  /* 0xfffffffc00f08947 */ /* 0x002fea000383ffff */
[----:B------:R-:W-:Y:S05]  /*77d0*/  BRA `(.L_x_103) ;  /* 0xffffff9c00907947 */ /* 0x000fea000383ffff */
.L_x_19:
[----:B-1----:R1:W2:Y:S02]  /*77e0*/  SYNCS.PHASECHK.TRANS64.TRYWAIT P1, [R3+URZ], R0 ;  /* 0x00000000030075a7 */ /* 0x0022a4000802017f */
[----:B--2---:R-:W-:Y:S05]  /*77f0*/  @!P1 NANOSLEEP.SYNCS 0x989680 ;  /* 0x009896800000995d */ /* 0x004fea0003900000 */
[----:B------:R-:W2:Y:S02]  /*7800*/  @!P1 SYNCS.PHASECHK.TRANS64 P1, [R3+URZ], R0 ;  /* 0x00000000030095a7 */ /* 0x000ea4000802007f */
[----:B--2---:R-:W-:Y:S05]  /*7810*/  @!P1 BRA `(.L_x_19) ;  /* 0xfffffffc00f09947 */ /* 0x004fea000383ffff */
[----:B------:R-:W-:Y:S05]  /*7820*/  BRA `(.L_x_18) ;  /* 0xffffff9c00f87947 */ /* 0x000fea000383ffff */
.L_x_24:
[----:B-1----:R-:W-:-:S04]  /*7830*/  IMAD.U32 R4, RZ, RZ, UR4 ;  /* 0x00000004ff047e24 */ /* 0x002fc8000f8e00ff */
[----:B------:R1:W2:Y:S03]  /*7840*/  SYNCS.PHASECHK.TRANS64.TRYWAIT P1, [R4+URZ], R3 ;  /* 0x00000003040075a7 */ /* 0x0002a6000802017f */
[----:B--2---:R-:W-:Y:S05]  /*7850*/  @!P1 NANOSLEEP.SYNCS 0x989680 ;  /* 0x009896800000995d */ /* 0x004fea0003900000 */
[----:B------:R-:W2:Y:S02]  /*7860*/  @!P1 SYNCS.PHASECHK.TRANS64 P1, [R4+URZ], R3 ;  /* 0x00000003040095a7 */ /* 0x000ea4000802007f */
[----:B--2---:R-:W-:Y:S05]  /*7870*/  @!P1 BRA `(.L_x_24) ;  /* 0xfffffffc00ec9947 */ /* 0x004fea000383ffff */
[----:B------:R-:W-:Y:S05]  /*7880*/  BRA `(.L_x_23) ;  /* 0xffffffb400007947 */ /* 0x000fea000383ffff */
.L_x_30:
[----:B--2---:R2:W3:Y:S02]  /*7890*/  SYNCS.PHASECHK.TRANS64.TRYWAIT P0, [R53+URZ+0x10], R0 ;  /* 0x00001000350075a7 */ /* 0x0044e4000800017f */
[----:B---3--:R-:W-:Y:S05]  /*78a0*/  @!P0 NANOSLEEP.SYNCS 0x989680 ;  /* 0x009896800000895d */ /* 0x008fea0003900000 */
[----:B------:R-:W3:Y:S02]  /*78b0*/  @!P0 SYNCS.PHASECHK.TRANS64 P0, [R53+URZ+0x10], R0 ;  /* 0x00001000350085a7 */ /* 0x000ee4000800007f */
[----:B---3--:R-:W-:Y:S05]  /*78c0*/  @!P0 BRA `(.L_x_30) ;  /* 0xfffffffc00f08947 */ /* 0x008fea000383ffff */
[----:B------:R-:W-:Y:S05]  /*78d0*/  BRA `(.L_x_104) ;  /* 0xffffffc8008c7947 */ /* 0x000fea000383ffff */
.L_x_83:
[----:B------:R-:W-:Y:S01]  /*78e0*/  BSSY B1, `(.L_x_105) ;  /* 0x0000006000017945 */ /* 0x000fe20003800000 */
[----:B------:R-:W-:-:S07]  /*78f0*/  IMAD.MOV.U32 R15, RZ, RZ, -0x1 ;  /* 0xffffffffff0f7424 */ /* 0x000fce00078e00ff */
[----:B------:R-:W-:Y:S05]  /*7900*/  WARPSYNC.COLLECTIVE R15, `(.L_x_106) ;  /* 0x000000000f0c7348 */ /* 0x000fea0003c00000 */
[----:B------:R-:W-:Y:S02]  /*7910*/  ELECT P6, UR62, PT ;  /* 0x00000000003e782f */ /* 0x000fe400038c0000 */
[----:B------:R-:W-:Y:S01]  /*7920*/  MOV R14, UR62 ;  /* 0x0000003e000e7c02 */ /* 0x000fe20008000f00 */
[----:B------:R-:W-:Y:S10]  /*7930*/  ENDCOLLECTIVE ;  /* 0x000000000000791b */ /* 0x000ff40003800000 */
.L_x_106:
[----:B------:R-:W-:Y:S05]  /*7940*/  BSYNC B1 ;  /* 0x0000000000017941 */ /* 0x000fea0003800000 */
.L_x_105:
[----:B------:R-:W-:Y:S05]  /*7950*/  BRA `(.L_x_107) ;  /* 0xffffffec00807947 */ /* 0x000fea000383ffff */
.L_x_86:
[----:B-1----:R1:W2:Y:S02]  /*7960*/  SYNCS.PHASECHK.TRANS64.TRYWAIT P1, [R7+URZ+0x20], R4 ;  /* 0x00002004070075a7 */ /* 0x0022a4000802017f */
[----:B--2---:R-:W-:Y:S05]  /*7970*/  @!P1 NANOSLEEP.SYNCS 0x989680 ;  /* 0x009896800000995d */ /* 0x004fea0003900000 */
[----:B------:R-:W2:Y:S02]  /*7980*/  @!P1 SYNCS.PHASECHK.TRANS64 P1, [R7+URZ+0x20], R4 ;  /* 0x00002004070095a7 */ /* 0x000ea4000802007f */
[----:B--2---:R-:W-:Y:S05]  /*7990*/  @!P1 BRA `(.L_x_86) ;  /* 0xfffffffc00f09947 */ /* 0x004fea000383ffff */
[----:B------:R-:W-:Y:S05]  /*79a0*/  BRA `(.L_x_108) ;  /* 0xffffffec00b47947 */ /* 0x000fea000383ffff */
.L_x_95:
[----:B------:R-:W-:Y:S01]  /*79b0*/  BSSY B0, `(.L_x_109) ;  /* 0x0000006000007945 */ /* 0x000fe20003800000 */
[----:B------:R-:W-:-:S07]  /*79c0*/  IMAD.MOV.U32 R15, RZ, RZ, -0x1 ;  /* 0xffffffffff0f7424 */ /* 0x000fce00078e00ff */
[----:B------:R-:W-:Y:S05]  /*79d0*/  WARPSYNC.COLLECTIVE R15, `(.L_x_110) ;  /* 0x000000000f0c7348 */ /* 0x000fea0003c00000 */
[----:B------:R-:W-:Y:S02]  /*79e0*/  ELECT P6, UR62, PT ;  /* 0x00000000003e782f */ /* 0x000fe400038c0000 */
[----:B------:R-:W-:Y:S01]  /*79f0*/  MOV R14, UR62 ;  /* 0x0000003e000e7c02 */ /* 0x000fe20008000f00 */
[----:B------:R-:W-:Y:S10]  /*7a00*/  ENDCOLLECTIVE ;  /* 0x000000000000791b */ /* 0x000ff40003800000 */
.L_x_110:
[----:B------:R-:W-:Y:S05]  /*7a10*/  BSYNC B0 ;  /* 0x0000000000007941 */ /* 0x000fea0003800000 */
.L_x_109:
[----:B------:R-:W-:Y:S05]  /*7a20*/  BRA `(.L_x_111) ;  /* 0xfffffff800a07947 */ /* 0x000fea000383ffff */
.L_x_99:
[----:B0-----:R0:W1:Y:S02]  /*7a30*/  SYNCS.PHASECHK.TRANS64.TRYWAIT P0, [R7+URZ], R2 ;  /* 0x00000002070075a7 */ /* 0x001064000800017f */
[----:B-1----:R-:W-:Y:S05]  /*7a40*/  @!P0 NANOSLEEP.SYNCS 0x989680 ;  /* 0x009896800000895d */ /* 0x002fea0003900000 */
[----:B------:R-:W1:Y:S02]  /*7a50*/  @!P0 SYNCS.PHASECHK.TRANS64 P0, [R7+URZ], R2 ;  /* 0x00000002070085a7 */ /* 0x000e64000800007f */
[----:B-1----:R-:W-:Y:S05]  /*7a60*/  @!P0 BRA `(.L_x_99) ;  /* 0xfffffffc00f08947 */ /* 0x002fea000383ffff */
[----:B------:R-:W-:Y:S05]  /*7a70*/  BRA `(.L_x_112) ;  /* 0xfffffff800e47947 */ /* 0x000fea000383ffff */
.L_x_100:
[----:B0-----:R0:W1:Y:S02]  /*7a80*/  SYNCS.PHASECHK.TRANS64.TRYWAIT P0, [R9+URZ], R4 ;  /* 0x00000004090075a7 */ /* 0x001064000800017f */
[----:B-1----:R-:W-:Y:S05]  /*7a90*/  @!P0 NANOSLEEP.SYNCS 0x989680 ;  /* 0x009896800000895d */ /* 0x002fea0003900000 */
[----:B------:R-:W1:Y:S02]  /*7aa0*/  @!P0 SYNCS.PHASECHK.TRANS64 P0, [R9+URZ], R4 ;  /* 0x00000004090085a7 */ /* 0x000e64000800007f */
[----:B-1----:R-:W-:Y:S05]  /*7ab0*/  @!P0 BRA `(.L_x_100) ;  /* 0xfffffffc00f08947 */ /* 0x002fea000383ffff */
[----:B------:R-:W-:Y:S05]  /*7ac0*/  BRA `(.L_x_113) ;  /* 0xfffffff800f47947 */ /* 0x000fea000383ffff */
.L_x_101:
[----:B-1----:R1:W2:Y:S02]  /*7ad0*/  SYNCS.PHASECHK.TRANS64.TRYWAIT P0, [R6+URZ], R5 ;  /* 0x00000005060075a7 */ /* 0x0022a4000800017f */
[----:B--2---:R-:W-:Y:S05]  /*7ae0*/  @!P0 NANOSLEEP.SYNCS 0x989680 ;  /* 0x009896800000895d */ /* 0x004fea0003900000 */
[----:B------:R-:W2:Y:S02]  /*7af0*/  @!P0 SYNCS.PHASECHK.TRANS64 P0, [R6+URZ], R5 ;  /* 0x00000005060085a7 */ /* 0x000ea4000800007f */
[----:B--2---:R-:W-:Y:S05]  /*7b00*/  @!P0 BRA `(.L_x_101) ;  /* 0xfffffffc00f08947 */ /* 0x004fea000383ffff */
[----:B------:R-:W-:Y:S05]  /*7b10*/  BRA `(.L_x_114) ;  /* 0xfffffff800fc7947 */ /* 0x000fea000383ffff */
.L_x_115:
[----:B------:R-:W-:-:S00]  /*7b20*/  BRA `(.L_x_115) ;  /* 0xfffffffc00fc7947 */ /* 0x000fc0000383ffff */
[----:B------:R-:W-:-:S00]  /*7b30*/  NOP ;  /* 0x0000000000007918 */ /* 0x000fc00000000000 */
        /* <DEDUP_REMOVED lines=12> */
.L_x_116:


//--------------------- .nv.global.init           --------------------------
	.section	.nv.global.init,"aw",@progbits
.nv.global.init:
	.type		$str$22,@object
	.size		$str$22,($str$23 - $str$22)
$str$22:
        /*0000*/ 	.byte	0x6b, 0x5f, 0x74, 0x69, 0x6c, 0x65, 0x5f, 0x63, 0x6f, 0x75, 0x6e, 0x74, 0x20, 0x3e, 0x3d, 0x20
        /*0010*/ 	.byte	0x31, 0x00
	.type		$str$23,@object
	.size		$str$23,(__unnamed_1 - $str$23)
$str$23:
        /*0012*/ 	.byte	0x2f, 0x74, 0x6d, 0x70, 0x2f, 0x63, 0x75, 0x74, 0x6c, 0x61, 0x73, 0x73, 0x5f, 0x73, 0x77, 0x65
        /*0022*/ 	.byte	0x65, 0x70, 0x5f, 0x73, 0x72, 0x63, 0x2f, 0x69, 0x6e, 0x63, 0x6c, 0x75, 0x64, 0x65, 0x2f, 0x63
        /*0032*/ 	.byte	0x75, 0x74, 0x6c, 0x61, 0x73, 0x73, 0x2f, 0x67, 0x65, 0x6d, 0x6d, 0x2f, 0x63, 0x6f, 0x6c, 0x6c
        /*0042*/ 	.byte	0x65, 0x63, 0x74, 0x69, 0x76, 0x65, 0x2f, 0x73, 0x6d, 0x39, 0x30, 0x5f, 0x6d, 0x6d, 0x61, 0x5f
        /*0052*/ 	.byte	0x74, 0x6d, 0x61, 0x5f, 0x67, 0x6d, 0x6d, 0x61, 0x5f, 0x73, 0x73, 0x5f, 0x77, 0x61, 0x72, 0x70
        /*0062*/ 	.byte	0x73, 0x70, 0x65, 0x63, 0x69, 0x61, 0x6c, 0x69, 0x7a, 0x65, 0x64, 0x2e, 0x68, 0x70, 0x70, 0x00
	.type		__unnamed_1,@object
	.size		__unnamed_1,(.L_0 - __unnamed_1)
__unnamed_1:
        /*0072*/ 	.byte	0x76, 0x6f, 0x69, 0x64, 0x20, 0x63, 0x75, 0x74, 0x6c, 0x61, 0x73, 0x73, 0x3a, 0x3a, 0x67, 0x65
        /* <DEDUP_REMOVED lines=179> */
        /*0bb2*/ 	.byte	0x75, 0x74, 0x65, 0x3a, 0x3a, 0x69, 0x64, 0x65, 0x6e, 0x74, 0x69, 0x74, 0x79, 0x5d, 0x00
.L_0:


//--------------------- .nv.shared._ZN7cutlass13device_kernelINS_4gemm6kernel13GemmUniversalIN4cute5tupleIJiiiiEEENS1_10collective13CollectiveMmaINS1_34MainloopSm90TmaGmmaWarpSpecializedILi4ENS5_IJNS4_1CILi1EEESB_SB_EEENS1_32KernelTmaWarpSpecializedPingpongEEENS5_IJNSA_ILi64EEENSA_ILi48EEENSA_ILi256EEEEEENS_10bfloat16_tENS5_IJlSB_lEEESJ_SK_NS4_8TiledMMAINS4_8MMA_AtomIJNS4_4SM904GMMA27MMA_64x16x16_F32BF16BF16_SSILNSO_5MajorE0ELSQ_0ELNSO_7ScaleInE1ELSR_1EEEEEENS4_6LayoutISC_NS5_IJNSA_ILi0EEESV_SV_EEEEENS5_IJNS4_10UnderscoreESY_SY_EEEEENS4_13SM90_TMA_LOADENS4_14ComposedLayoutINS4_7SwizzleILi3ELi4ELi3EEENS4_18smem_ptr_flag_bitsILi16EEENSU_INS5_IJNSA_ILi8EEESF_EEENS5_IJSF_SB_EEEEEEEvNS4_8identityES11_S1B_vS1C_EENS_8epilogue10collective6detail29Sm90TmaWarpSpecializedAdapterINS1F_15DefaultEpilogueISJ_SK_SK_NS1E_6thread17LinearCombinationISJ_Li1EffLNS1J_9ScaleType4KindE0ELNS_15FloatRoundStyleE2ESJ_EENS1_15EpilogueDefaultEEEEEvvEEEEvNT_6ParamsE --------------------------
	.section	.nv.shared._ZN7cutlass13device_kernelINS_4gemm6kernel13GemmUniversalIN4cute5tupleIJiiiiEEENS1_10collective13CollectiveMmaINS1_34MainloopSm90TmaGmmaWarpSpecializedILi4ENS5_IJNS4_1CILi1EEESB_SB_EEENS1_32KernelTmaWarpSpecializedPingpongEEENS5_IJNSA_ILi64EEENSA_ILi48EEENSA_ILi256EEEEEENS_10bfloat16_tENS5_IJlSB_lEEESJ_SK_NS4_8TiledMMAINS4_8MMA_AtomIJNS4_4SM904GMMA27MMA_64x16x16_F32BF16BF16_SSILNSO_5MajorE0ELSQ_0ELNSO_7ScaleInE1ELSR_1EEEEEENS4_6LayoutISC_NS5_IJNSA_ILi0EEESV_SV_EEEEENS5_IJNS4_10UnderscoreESY_SY_EEEEENS4_13SM90_TMA_LOADENS4_14ComposedLayoutINS4_7SwizzleILi3ELi4ELi3EEENS4_18smem_ptr_flag_bitsILi16EEENSU_INS5_IJNSA_ILi8EEESF_EEENS5_IJSF_SB_EEEEEEEvNS4_8identityES11_S1B_vS1C_EENS_8epilogue10collective6detail29Sm90TmaWarpSpecializedAdapterINS1F_15DefaultEpilogueISJ_SK_SK_NS1E_6thread17LinearCombinationISJ_Li1EffLNS1J_9ScaleType4KindE0ELNS_15FloatRoundStyleE2ESJ_EENS1_15EpilogueDefaultEEEEEvvEEEEvNT_6ParamsE,"aw",@nobits
	.sectionflags	@""
	.align	16
	.zero		1024


//--------------------- .nv.shared.reserved.0     --------------------------
	.section	.nv.shared.reserved.0,"aw",@nobits
	.weak		__nv_reservedSMEM_offset_0_alias
	.size		__nv_reservedSMEM_offset_0_alias, 0, 0
	.other		__nv_reservedSMEM_offset_0_alias,@"STO_CUDA_RESERVED_SHARED STV_DEFAULT"
__nv_reservedSMEM_offset_0_alias:
	.zero		0


//--------------------- .nv.global                --------------------------
	.section	.nv.global,"aw",@nobits
.nv.global:
	.type		_ZN40_INTERNAL_819d5733_4_k_cu_3605010e_111544cute1_E,@object
	.size		_ZN40_INTERNAL_819d5733_4_k_cu_3605010e_111544cute1_E,(_ZN40_INTERNAL_819d5733_4_k_cu_3605010e_111544cuda3std3__45__cpo6cbeginE - _ZN40_INTERNAL_819d5733_4_k_cu_3605010e_111544cute1_E)
_ZN40_INTERNAL_819d5733_4_k_cu_3605010e_111544cute1_E:
	.zero		1
	.type		_ZN40_INTERNAL_819d5733_4_k_cu_3605010e_111544cuda3std3__45__cpo6cbeginE,@object
	.size		_ZN40_INTERNAL_819d5733_4_k_cu_3605010e_111544cuda3std3__45__cpo6cbeginE,(_ZN40_INTERNAL_819d5733_4_k_cu_3605010e_111544cuda3std3__48in_placeE - _ZN40_INTERNAL_819d5733_4_k_cu_3605010e_111544cuda3std3__45__cpo6cbeginE)
_ZN40_INTERNAL_819d5733_4_k_cu_3605010e_111544cuda3std3__45__cpo6cbeginE:
	.zero		1
	.type		_ZN40_INTERNAL_819d5733_4_k_cu_3605010e_111544cuda3std3__48in_placeE,@object
	.size		_ZN40_INTERNAL_819d5733_4_k_cu_3605010e_111544cuda3std3__48in_placeE,(_ZN40_INTERNAL_819d5733_4_k_cu_3605010e_111544cuda3std6ranges3__45__cpo9iter_moveE - _ZN40_INTERNAL_819d5733_4_k_cu_3605010e_111544cuda3std3__48in_placeE)
_ZN40_INTERNAL_819d5733_4_k_cu_3605010e_111544cuda3std3__48in_placeE:
	.zero		1
	.type		_ZN40_INTERNAL_819d5733_4_k_cu_3605010e_111544cuda3std6ranges3__45__cpo9iter_moveE,@object
	.size		_ZN40_INTERNAL_819d5733_4_k_cu_3605010e_111544cuda3std6ranges3__45__cpo9iter_moveE,(_ZN40_INTERNAL_819d5733_4_k_cu_3605010e_111544cuda3std3__45__cpo5beginE - _ZN40_INTERNAL_819d5733_4_k_cu_3605010e_111544cuda3std6ranges3__45__cpo9iter_moveE)
_ZN40_INTERNAL_819d5733_4_k_cu_3605010e_111544cuda3std6ranges3__45__cpo9iter_moveE:
	.zero		1
	.type		_ZN40_INTERNAL_819d5733_4_k_cu_3605010e_111544cuda3std3__45__cpo5beginE,@object
	.size		_ZN40_INTERNAL_819d5733_4_k_cu_3605010e_111544cuda3std3__45__cpo5beginE,(_ZN40_INTERNAL_819d5733_4_k_cu_3605010e_111544cuda3std3__442_GLOBAL__N__819d5733_4_k_cu_3605010e_111546ignoreE - _ZN40_INTERNAL_819d5733_4_k_cu_3605010e_111544cuda3std3__45__cpo5beginE)
_ZN40_INTERNAL_819d5733_4_k_cu_3605010e_111544cuda3std3__45__cpo5beginE:
	.zero		1
	.type		_ZN40_INTERNAL_819d5733_4_k_cu_3605010e_111544cuda3std3__442_GLOBAL__N__819d5733_4_k_cu_3605010e_111546ignoreE,@object
	.size		_ZN40_INTERNAL_819d5733_4_k_cu_3605010e_111544cuda3std3__442_GLOBAL__N__819d5733_4_k_cu_3605010e_111546ignoreE,(_ZN40_INTERNAL_819d5733_4_k_cu_3605010e_111544cute7productE - _ZN40_INTERNAL_819d5733_4_k_cu_3605010e_111544cuda3std3__442_GLOBAL__N__819d5733_4_k_cu_3605010e_111546ignoreE)
_ZN40_INTERNAL_819d5733_4_k_cu_3605010e_111544cuda3std3__442_GLOBAL__N__819d5733_4_k_cu_3605010e_111546ignoreE:
	.zero		1
	.type		_ZN40_INTERNAL_819d5733_4_k_cu_3605010e_111544cute7productE,@object
	.size		_ZN40_INTERNAL_819d5733_4_k_cu_3605010e_111544cute7productE,(_ZN40_INTERNAL_819d5733_4_k_cu_3605010e_111544cuda3std3__45__cpo3endE - _ZN40_INTERNAL_819d5733_4_k_cu_3605010e_111544cute7productE)
_ZN40_INTERNAL_819d5733_4_k_cu_3605010e_111544cute7productE:
	.zero		1
	.type		_ZN40_INTERNAL_819d5733_4_k_cu_3605010e_111544cuda3std3__45__cpo3endE,@object
	.size		_ZN40_INTERNAL_819d5733_4_k_cu_3605010e_111544cuda3std3__45__cpo3endE,(_ZN40_INTERNAL_819d5733_4_k_cu_3605010e_111544cuda3std3__419piecewise_constructE - _ZN40_INTERNAL_819d5733_4_k_cu_3605010e_111544cuda3std3__45__cpo3endE)
_ZN40_INTERNAL_819d5733_4_k_cu_3605010e_111544cuda3std3__45__cpo3endE:
	.zero		1
	.type		_ZN40_INTERNAL_819d5733_4_k_cu_3605010e_111544cuda3std3__419piecewise_constructE,@object
	.size		_ZN40_INTERNAL_819d5733_4_k_cu_3605010e_111544cuda3std3__419piecewise_constructE,(_ZN40_INTERNAL_819d5733_4_k_cu_3605010e_111544cuda3std3__45__cpo4cendE - _ZN40_INTERNAL_819d5733_4_k_cu_3605010e_111544cuda3std3__419piecewise_constructE)
_ZN40_INTERNAL_819d5733_4_k_cu_3605010e_111544cuda3std3__419piecewise_constructE:
	.zero		1
	.type		_ZN40_INTERNAL_819d5733_4_k_cu_3605010e_111544cuda3std3__45__cpo4cendE,@object
	.size		_ZN40_INTERNAL_819d5733_4_k_cu_3605010e_111544cuda3std3__45__cpo4cendE,(_ZN40_INTERNAL_819d5733_4_k_cu_3605010e_111544cuda3std6ranges3__45__cpo4swapE - _ZN40_INTERNAL_819d5733_4_k_cu_3605010e_111544cuda3std3__45__cpo4cendE)
_ZN40_INTERNAL_819d5733_4_k_cu_3605010e_111544cuda3std3__45__cpo4cendE:
	.zero		1
	.type		_ZN40_INTERNAL_819d5733_4_k_cu_3605010e_111544cuda3std6ranges3__45__cpo4swapE,@object
	.size		_ZN40_INTERNAL_819d5733_4_k_cu_3605010e_111544cuda3std6ranges3__45__cpo4swapE,(.L_8 - _ZN40_INTERNAL_819d5733_4_k_cu_3605010e_111544cuda3std6ranges3__45__cpo4swapE)
_ZN40_INTERNAL_819d5733_4_k_cu_3605010e_111544cuda3std6ranges3__45__cpo4swapE:
	.zero		1
.L_8:


//--------------------- .nv.constant0._ZN7cutlass13device_kernelINS_4gemm6kernel13GemmUniversalIN4cute5tupleIJiiiiEEENS1_10collective13CollectiveMmaINS1_34MainloopSm90TmaGmmaWarpSpecializedILi4ENS5_IJNS4_1CILi1EEESB_SB_EEENS1_32KernelTmaWarpSpecializedPingpongEEENS5_IJNSA_ILi64EEENSA_ILi48EEENSA_ILi256EEEEEENS_10bfloat16_tENS5_IJlSB_lEEESJ_SK_NS4_8TiledMMAINS4_8MMA_AtomIJNS4_4SM904GMMA27MMA_64x16x16_F32BF16BF16_SSILNSO_5MajorE0ELSQ_0ELNSO_7ScaleInE1ELSR_1EEEEEENS4_6LayoutISC_NS5_IJNSA_ILi0EEESV_SV_EEEEENS5_IJNS4_10UnderscoreESY_SY_EEEEENS4_13SM90_TMA_LOADENS4_14ComposedLayoutINS4_7SwizzleILi3ELi4ELi3EEENS4_18smem_ptr_flag_bitsILi16EEENSU_INS5_IJNSA_ILi8EEESF_EEENS5_IJSF_SB_EEEEEEEvNS4_8identityES11_S1B_vS1C_EENS_8epilogue10collective6detail29Sm90TmaWarpSpecializedAdapterINS1F_15DefaultEpilogueISJ_SK_SK_NS1E_6thread17LinearCombinationISJ_Li1EffLNS1J_9ScaleType4KindE0ELNS_15FloatRoundStyleE2ESJ_EENS1_15EpilogueDefaultEEEEEvvEEEEvNT_6ParamsE --------------------------
	.section	.nv.constant0._ZN7cutlass13device_kernelINS_4gemm6kernel13GemmUniversalIN4cute5tupleIJiiiiEEENS1_10collective13CollectiveMmaINS1_34MainloopSm90TmaGmmaWarpSpecializedILi4ENS5_IJNS4_1CILi1EEESB_SB_EEENS1_32KernelTmaWarpSpecializedPingpongEEENS5_IJNSA_ILi64EEENSA_ILi48EEENSA_ILi256EEEEEENS_10bfloat16_tENS5_IJlSB_lEEESJ_SK_NS4_8TiledMMAINS4_8MMA_AtomIJNS4_4SM904GMMA27MMA_64x16x16_F32BF16BF16_SSILNSO_5MajorE0ELSQ_0ELNSO_7ScaleInE1ELSR_1EEEEEENS4_6LayoutISC_NS5_IJNSA_ILi0EEESV_SV_EEEEENS5_IJNS4_10UnderscoreESY_SY_EEEEENS4_13SM90_TMA_LOADENS4_14ComposedLayoutINS4_7SwizzleILi3ELi4ELi3EEENS4_18smem_ptr_flag_bitsILi16EEENSU_INS5_IJNSA_ILi8EEESF_EEENS5_IJSF_SB_EEEEEEEvNS4_8identityES11_S1B_vS1C_EENS_8epilogue10collective6detail29Sm90TmaWarpSpecializedAdapterINS1F_15DefaultEpilogueISJ_SK_SK_NS1E_6thread17LinearCombinationISJ_Li1EffLNS1J_9ScaleType4KindE0ELNS_15FloatRoundStyleE2ESJ_EENS1_15EpilogueDefaultEEEEEvvEEEEvNT_6ParamsE,"a",@progbits
	.sectionflags	@""
	.align	4
.nv.constant0._ZN7cutlass13device_kernelINS_4gemm6kernel13GemmUniversalIN4cute5tupleIJiiiiEEENS1_10collective13CollectiveMmaINS1_34MainloopSm90TmaGmmaWarpSpecializedILi4ENS5_IJNS4_1CILi1EEESB_SB_EEENS1_32KernelTmaWarpSpecializedPingpongEEENS5_IJNSA_ILi64EEENSA_ILi48EEENSA_ILi256EEEEEENS_10bfloat16_tENS5_IJlSB_lEEESJ_SK_NS4_8TiledMMAINS4_8MMA_AtomIJNS4_4SM904GMMA27MMA_64x16x16_F32BF16BF16_SSILNSO_5MajorE0ELSQ_0ELNSO_7ScaleInE1ELSR_1EEEEEENS4_6LayoutISC_NS5_IJNSA_ILi0EEESV_SV_EEEEENS5_IJNS4_10UnderscoreESY_SY_EEEEENS4_13SM90_TMA_LOADENS4_14ComposedLayoutINS4_7SwizzleILi3ELi4ELi3EEENS4_18smem_ptr_flag_bitsILi16EEENSU_INS5_IJNSA_ILi8EEESF_EEENS5_IJSF_SB_EEEEEEEvNS4_8identityES11_S1B_vS1C_EENS_8epilogue10collective6detail29Sm90TmaWarpSpecializedAdapterINS1F_15DefaultEpilogueISJ_SK_SK_NS1E_6thread17LinearCombinationISJ_Li1EffLNS1J_9ScaleType4KindE0ELNS_15FloatRoundStyleE2ESJ_EENS1_15EpilogueDefaultEEEEEvvEEEEvNT_6ParamsE:
	.zero		1664


//--------------------- SYMBOLS --------------------------

	.type		.nv.reservedSmem.offset0,@object
	.size		.nv.reservedSmem.offset0,0x4
	.type		__assertfail,@function
